// auto-generated by cutlass_sweep.gemm — config: {"arch": "sm_90", "cluster_m": 8, "cluster_n": 1, "dtype": "int8", "dtype_b": "int8", "layout": "nt", "stages": 0, "tile_k": 64, "tile_m": 256, "tile_n": 64}
#include "cutlass/cutlass.h"
#include "cutlass/gemm/collective/collective_builder.hpp"
#include "cutlass/gemm/device/gemm_universal_adapter.h"
#include "cutlass/gemm/kernel/gemm_universal.hpp"
#include "cutlass/epilogue/collective/collective_builder.hpp"

using ElemA = int8_t;
using ElemB = int8_t;
using ElemCD = int8_t;
using Acc  = int32_t;
using TileShape    = cute::Shape<cute::_256, cute::_64, cute::_64>;
using ClusterShape = cute::Shape<cute::_8, cute::_1, cute::_1>;

using CollectiveEpilogue = typename cutlass::epilogue::collective::CollectiveBuilder<
    cutlass::arch::Sm90, cutlass::arch::OpClassTensorOp,
    TileShape, ClusterShape,
    cutlass::epilogue::collective::EpilogueTileAuto,
    Acc, Acc,
    ElemCD, cutlass::layout::RowMajor, 128 / cutlass::sizeof_bits<ElemCD>::value,
    ElemCD, cutlass::layout::RowMajor, 128 / cutlass::sizeof_bits<ElemCD>::value,
    cutlass::epilogue::collective::EpilogueScheduleAuto
  >::CollectiveOp;

using CollectiveMainloop = typename cutlass::gemm::collective::CollectiveBuilder<
    cutlass::arch::Sm90, cutlass::arch::OpClassTensorOp,
    ElemA, cutlass::layout::RowMajor, 128 / cutlass::sizeof_bits<ElemA>::value,
    ElemB, cutlass::layout::ColumnMajor, 128 / cutlass::sizeof_bits<ElemB>::value,
    Acc,
    TileShape, ClusterShape,
    cutlass::gemm::collective::StageCountAutoCarveout<static_cast<int>(sizeof(typename CollectiveEpilogue::SharedStorage))>,
    cutlass::gemm::collective::KernelScheduleAuto
  >::CollectiveOp;

using GemmKernel = cutlass::gemm::kernel::GemmUniversal<
    cute::Shape<int,int,int,int>,
    CollectiveMainloop,
    CollectiveEpilogue
>;
using Gemm = cutlass::gemm::device::GemmUniversalAdapter<GemmKernel>;

// Force the device kernel symbol into the cubin without needing a host main.
auto* _anchor = &cutlass::device_kernel<GemmKernel>;


// ===== COMPILED SASS (sm_90a) =====

	.target	sm_90a

	.elftype	@"ET_EXEC"


//--------------------- .note.nv.tkinfo           --------------------------
	.section	.note.nv.tkinfo,"",@"SHT_NOTE"
	.sectionflags	@"SHF_NOTE_NV_TKINFO"
	.tkinfo
        /*0018*/ 	.word	0x00000002
        /*0030*/ 	.string	""
        /*0030*/ 	.string	"ptxas"
        /*0030*/ 	.string	"Cuda compilation tools, release 13.0, V13.0.88"
        /*0030*/ 	.string	"Build cuda_13.0.r13.0/compiler.36424714_0"
        /*0030*/ 	.string	"-arch sm_90a -m 64 "



//--------------------- .note.nv.cuinfo           --------------------------
	.section	.note.nv.cuinfo,"",@"SHT_NOTE"
	.sectionflags	@"SHF_NOTE_NV_CUINFO"
        /*0018*/ 	.short	0x0002
        /*001a*/ 	.short	0x005a
        /*001c*/ 	.short	0x0082
	.zero		2


//--------------------- .nv.info                  --------------------------
	.section	.nv.info,"",@"SHT_CUDA_INFO"
	.align	4


	//----- nvinfo : EIATTR_REGCOUNT
	.align		4
        /*0000*/ 	.byte	0x04, 0x2f
        /*0002*/ 	.short	(.L_15 - .L_14)
	.align		4
.L_14:
        /*0004*/ 	.word	index@(_ZN7cutlass13device_kernelINS_4gemm6kernel13GemmUniversalIN4cute5tupleIJiiiiEEENS1_10collective13CollectiveMmaINS1_34MainloopSm90TmaGmmaWarpSpecializedILi11ENS5_IJNS4_1CILi8EEENSA_ILi1EEESC_EEENS1_35KernelTmaWarpSpecializedCooperativeEEENS5_IJNSA_ILi256EEENSA_ILi64EEESH_EEEaNS5_IJlSC_lEEEaSJ_NS4_8TiledMMAINS4_8MMA_AtomIJNS4_4SM904GMMA26MMA_64x64x32_S32S8S8_SS_TNEEEENS4_6LayoutINS5_IJNSA_ILi2EEESC_SC_EEENS5_IJSC_NSA_ILi0EEEST_EEEEENS5_IJNS4_10UnderscoreESW_SW_EEEEENS4_13SM90_TMA_LOADENS4_14ComposedLayoutINS4_7SwizzleILi2ELi4ELi3EEENS4_18smem_ptr_flag_bitsILi8EEENSQ_INS5_IJSB_SH_EEENS5_IJSH_SC_EEEEEEEvNS4_8identityENS4_23SM90_TMA_LOAD_MULTICASTES18_vS19_EENS_8epilogue10collective6detail29Sm90TmaWarpSpecializedAdapterINS1D_15DefaultEpilogueIaSJ_SJ_NS1C_6thread17LinearCombinationIaLi1EiiLNS1H_9ScaleType4KindE0ELNS_15FloatRoundStyleE2EaEENS1_15EpilogueDefaultEEEEEvvEEEEvNT_6ParamsE)
        /*0008*/ 	.word	0x000000a8


	//----- nvinfo : EIATTR_FRAME_SIZE
	.align		4
.L_15:
        /*000c*/ 	.byte	0x04, 0x11
        /*000e*/ 	.short	(.L_17 - .L_16)
	.align		4
.L_16:
        /*0010*/ 	.word	index@(_ZN7cutlass13device_kernelINS_4gemm6kernel13GemmUniversalIN4cute5tupleIJiiiiEEENS1_10collective13CollectiveMmaINS1_34MainloopSm90TmaGmmaWarpSpecializedILi11ENS5_IJNS4_1CILi8EEENSA_ILi1EEESC_EEENS1_35KernelTmaWarpSpecializedCooperativeEEENS5_IJNSA_ILi256EEENSA_ILi64EEESH_EEEaNS5_IJlSC_lEEEaSJ_NS4_8TiledMMAINS4_8MMA_AtomIJNS4_4SM904GMMA26MMA_64x64x32_S32S8S8_SS_TNEEEENS4_6LayoutINS5_IJNSA_ILi2EEESC_SC_EEENS5_IJSC_NSA_ILi0EEEST_EEEEENS5_IJNS4_10UnderscoreESW_SW_EEEEENS4_13SM90_TMA_LOADENS4_14ComposedLayoutINS4_7SwizzleILi2ELi4ELi3EEENS4_18smem_ptr_flag_bitsILi8EEENSQ_INS5_IJSB_SH_EEENS5_IJSH_SC_EEEEEEEvNS4_8identityENS4_23SM90_TMA_LOAD_MULTICASTES18_vS19_EENS_8epilogue10collective6detail29Sm90TmaWarpSpecializedAdapterINS1D_15DefaultEpilogueIaSJ_SJ_NS1C_6thread17LinearCombinationIaLi1EiiLNS1H_9ScaleType4KindE0ELNS_15FloatRoundStyleE2EaEENS1_15EpilogueDefaultEEEEEvvEEEEvNT_6ParamsE)
        /*0014*/ 	.word	0x00000000


	//----- nvinfo : EIATTR_MIN_STACK_SIZE
	.align		4
.L_17:
        /*0018*/ 	.byte	0x04, 0x12
        /*001a*/ 	.short	(.L_19 - .L_18)
	.align		4
.L_18:
        /*001c*/ 	.word	index@(_ZN7cutlass13device_kernelINS_4gemm6kernel13GemmUniversalIN4cute5tupleIJiiiiEEENS1_10collective13CollectiveMmaINS1_34MainloopSm90TmaGmmaWarpSpecializedILi11ENS5_IJNS4_1CILi8EEENSA_ILi1EEESC_EEENS1_35KernelTmaWarpSpecializedCooperativeEEENS5_IJNSA_ILi256EEENSA_ILi64EEESH_EEEaNS5_IJlSC_lEEEaSJ_NS4_8TiledMMAINS4_8MMA_AtomIJNS4_4SM904GMMA26MMA_64x64x32_S32S8S8_SS_TNEEEENS4_6LayoutINS5_IJNSA_ILi2EEESC_SC_EEENS5_IJSC_NSA_ILi0EEEST_EEEEENS5_IJNS4_10UnderscoreESW_SW_EEEEENS4_13SM90_TMA_LOADENS4_14ComposedLayoutINS4_7SwizzleILi2ELi4ELi3EEENS4_18smem_ptr_flag_bitsILi8EEENSQ_INS5_IJSB_SH_EEENS5_IJSH_SC_EEEEEEEvNS4_8identityENS4_23SM90_TMA_LOAD_MULTICASTES18_vS19_EENS_8epilogue10collective6detail29Sm90TmaWarpSpecializedAdapterINS1D_15DefaultEpilogueIaSJ_SJ_NS1C_6thread17LinearCombinationIaLi1EiiLNS1H_9ScaleType4KindE0ELNS_15FloatRoundStyleE2EaEENS1_15EpilogueDefaultEEEEEvvEEEEvNT_6ParamsE)
        /*0020*/ 	.word	0x00000000
.L_19:


//--------------------- .nv.compat                --------------------------
	.section	.nv.compat,"",@"SHT_CUDA_COMPAT_INFO"
	.align	4
        /*0000*/ 	.byte	0x02, 0x09, 0x01, 0x00, 0x02, 0x02, 0x04, 0x00, 0x02, 0x05, 0x05, 0x00, 0x03, 0x07, 0x01, 0x01
        /*0010*/ 	.byte	0x02, 0x03, 0x01, 0x00, 0x02, 0x06, 0x01, 0x00, 0x04, 0x0b, 0x08, 0x00, 0x00, 0x00, 0x00, 0x00
        /*0020*/ 	.byte	0x00, 0x00, 0x00, 0x00


//--------------------- .nv.info._ZN7cutlass13device_kernelINS_4gemm6kernel13GemmUniversalIN4cute5tupleIJiiiiEEENS1_10collective13CollectiveMmaINS1_34MainloopSm90TmaGmmaWarpSpecializedILi11ENS5_IJNS4_1CILi8EEENSA_ILi1EEESC_EEENS1_35KernelTmaWarpSpecializedCooperativeEEENS5_IJNSA_ILi256EEENSA_ILi64EEESH_EEEaNS5_IJlSC_lEEEaSJ_NS4_8TiledMMAINS4_8MMA_AtomIJNS4_4SM904GMMA26MMA_64x64x32_S32S8S8_SS_TNEEEENS4_6LayoutINS5_IJNSA_ILi2EEESC_SC_EEENS5_IJSC_NSA_ILi0EEEST_EEEEENS5_IJNS4_10UnderscoreESW_SW_EEEEENS4_13SM90_TMA_LOADENS4_14ComposedLayoutINS4_7SwizzleILi2ELi4ELi3EEENS4_18smem_ptr_flag_bitsILi8EEENSQ_INS5_IJSB_SH_EEENS5_IJSH_SC_EEEEEEEvNS4_8identityENS4_23SM90_TMA_LOAD_MULTICASTES18_vS19_EENS_8epilogue10collective6detail29Sm90TmaWarpSpecializedAdapterINS1D_15DefaultEpilogueIaSJ_SJ_NS1C_6thread17LinearCombinationIaLi1EiiLNS1H_9ScaleType4KindE0ELNS_15FloatRoundStyleE2EaEENS1_15EpilogueDefaultEEEEEvvEEEEvNT_6ParamsE --------------------------
	.section	.nv.info._ZN7cutlass13device_kernelINS_4gemm6kernel13GemmUniversalIN4cute5tupleIJiiiiEEENS1_10collective13CollectiveMmaINS1_34MainloopSm90TmaGmmaWarpSpecializedILi11ENS5_IJNS4_1CILi8EEENSA_ILi1EEESC_EEENS1_35KernelTmaWarpSpecializedCooperativeEEENS5_IJNSA_ILi256EEENSA_ILi64EEESH_EEEaNS5_IJlSC_lEEEaSJ_NS4_8TiledMMAINS4_8MMA_AtomIJNS4_4SM904GMMA26MMA_64x64x32_S32S8S8_SS_TNEEEENS4_6LayoutINS5_IJNSA_ILi2EEESC_SC_EEENS5_IJSC_NSA_ILi0EEEST_EEEEENS5_IJNS4_10UnderscoreESW_SW_EEEEENS4_13SM90_TMA_LOADENS4_14ComposedLayoutINS4_7SwizzleILi2ELi4ELi3EEENS4_18smem_ptr_flag_bitsILi8EEENSQ_INS5_IJSB_SH_EEENS5_IJSH_SC_EEEEEEEvNS4_8identityENS4_23SM90_TMA_LOAD_MULTICASTES18_vS19_EENS_8epilogue10collective6detail29Sm90TmaWarpSpecializedAdapterINS1D_15DefaultEpilogueIaSJ_SJ_NS1C_6thread17LinearCombinationIaLi1EiiLNS1H_9ScaleType4KindE0ELNS_15FloatRoundStyleE2EaEENS1_15EpilogueDefaultEEEEEvvEEEEvNT_6ParamsE,"",@"SHT_CUDA_INFO"
	.sectionflags	@""
	.align	4


	//----- nvinfo : EIATTR_CUDA_API_VERSION
	.align		4
        /*0000*/ 	.byte	0x04, 0x37
        /*0002*/ 	.short	(.L_21 - .L_20)
.L_20:
        /*0004*/ 	.word	0x00000082


	//----- nvinfo : EIATTR_KPARAM_INFO
	.align		4
.L_21:
        /*0008*/ 	.byte	0x04, 0x17
        /*000a*/ 	.short	(.L_23 - .L_22)
.L_22:
        /*000c*/ 	.word	0x00000000
        /*0010*/ 	.short	0x0000
        /*0012*/ 	.short	0x0070
        /*0014*/ 	.byte	0x00, 0xf0, 0x01, 0x10


	//----- nvinfo : EIATTR_SPARSE_MMA_MASK
	.align		4
.L_23:
        /*0018*/ 	.byte	0x03, 0x50
        /*001a*/ 	.short	0x0000


	//----- nvinfo : EIATTR_MAXREG_COUNT
	.align		4
        /*001c*/ 	.byte	0x03, 0x1b
        /*001e*/ 	.short	0x00a8


	//----- nvinfo : EIATTR_NUM_BARRIERS
	.align		4
        /*0020*/ 	.byte	0x02, 0x4c
        /*0022*/ 	.byte	0x01
	.zero		1


	//----- nvinfo : EIATTR_EXTERNS
	.align		4
        /*0024*/ 	.byte	0x04, 0x0f
        /*0026*/ 	.short	(.L_25 - .L_24)


	//   ....[0]....
	.align		4
.L_24:
        /*0028*/ 	.word	index@(__assertfail)


	//----- nvinfo : EIATTR_MERCURY_ISA_VERSION
	.align		4
.L_25:
        /*002c*/ 	.byte	0x03, 0x5f
        /*002e*/ 	.short	0x0101


	//----- nvinfo : EIATTR_INT_WARP_WIDE_INSTR_OFFSETS
	.align		4
        /*0030*/ 	.byte	0x04, 0x31
        /*0032*/ 	.short	(.L_27 - .L_26)


	//   ....[0]....
.L_26:
        /*0034*/ 	.word	0x000005d0


	//   ....[1]....
        /*0038*/ 	.word	0x00000600


	//   ....[2]....
        /*003c*/ 	.word	0x000007b0


	//   ....[3]....
        /*0040*/ 	.word	0x00001f90


	//----- nvinfo : EIATTR_COOP_GROUP_MASK_REGIDS
	.align		4
.L_27:
        /*0044*/ 	.byte	0x04, 0x29
        /*0046*/ 	.short	(.L_29 - .L_28)


	//   ....[0]....
.L_28:
        /*0048*/ 	.word	0xffffffff


	//   ....[1]....
        /*004c*/ 	.word	0xffffffff


	//   ....[2]....
        /*0050*/ 	.word	0xffffffff


	//   ....[3]....
        /*0054*/ 	.word	0xffffffff


	//   ....[4]....
        /*0058*/ 	.word	0xffffffff


	//   ....[5]....
        /*005c*/ 	.word	0xffffffff


	//----- nvinfo : EIATTR_COOP_GROUP_INSTR_OFFSETS
	.align		4
.L_29:
        /*0060*/ 	.byte	0x04, 0x28
        /*0062*/ 	.short	(.L_31 - .L_30)


	//   ....[0]....
.L_30:
        /*0064*/ 	.word	0x00000060


	//   ....[1]....
        /*0068*/ 	.word	0x00000070


	//   ....[2]....
        /*006c*/ 	.word	0x00000130


	//   ....[3]....
        /*0070*/ 	.word	0x00000410


	//   ....[4]....
        /*0074*/ 	.word	0x00000910


	//   ....[5]....
        /*0078*/ 	.word	0x00001540


	//----- nvinfo : EIATTR_REG_RECONFIG
	.align		4
.L_31:
        /*007c*/ 	.byte	0x01, 0x54
	.zero		2


	//----- nvinfo : EIATTR_SYSCALL_OFFSETS
	.align		4
        /*0080*/ 	.byte	0x04, 0x46
        /*0082*/ 	.short	(.L_33 - .L_32)


	//   ....[0]....
.L_32:
        /*0084*/ 	.word	0x00001730


	//----- nvinfo : EIATTR_MBARRIER_INSTR_OFFSETS
	.align		4
.L_33:
        /*0088*/ 	.byte	0x04, 0x39
        /*008a*/ 	.short	(.L_35 - .L_34)


	//   ....[0]....
.L_34:
        /*008c*/ 	.word	0x00000280
        /*0090*/ 	.word	0x000000ff
        /*0094*/ 	.word	0x00000000
        /*0098*/ 	.short	0x0100
        /*009a*/ 	.byte	0x08
	.zero		1


	//   ....[1]....
        /*009c*/ 	.word	0x00000290
        /*00a0*/ 	.word	0x000000ff
        /*00a4*/ 	.word	0x00000058
        /*00a8*/ 	.short	0x0100
        /*00aa*/ 	.byte	0x08
	.zero		1


	//   ....[2]....
        /*00ac*/ 	.word	0x000002a0
        /*00b0*/ 	.word	0x000000ff
        /*00b4*/ 	.word	0x00000008
        /*00b8*/ 	.short	0x0100
        /*00ba*/ 	.byte	0x08
	.zero		1


	//   ....[3]....
        /*00bc*/ 	.word	0x000002b0
        /*00c0*/ 	.word	0x000000ff
        /*00c4*/ 	.word	0x00000060
        /*00c8*/ 	.short	0x0100
        /*00ca*/ 	.byte	0x08
	.zero		1


	//   ....[4]....
        /*00cc*/ 	.word	0x000002c0
        /*00d0*/ 	.word	0x000000ff
        /*00d4*/ 	.word	0x00000010
        /*00d8*/ 	.short	0x0100
        /*00da*/ 	.byte	0x08
	.zero		1


	//   ....[5]....
        /*00dc*/ 	.word	0x000002d0
        /*00e0*/ 	.word	0x000000ff
        /*00e4*/ 	.word	0x00000068
        /*00e8*/ 	.short	0x0100
        /*00ea*/ 	.byte	0x08
	.zero		1


	//   ....[6]....
        /*00ec*/ 	.word	0x000002e0
        /*00f0*/ 	.word	0x000000ff
        /*00f4*/ 	.word	0x00000018
        /*00f8*/ 	.short	0x0100
        /*00fa*/ 	.byte	0x08
	.zero		1


	//   ....[7]....
        /*00fc*/ 	.word	0x000002f0
        /*0100*/ 	.word	0x000000ff
        /*0104*/ 	.word	0x00000070
        /*0108*/ 	.short	0x0100
        /*010a*/ 	.byte	0x08
	.zero		1


	//   ....[8]....
        /*010c*/ 	.word	0x00000300
        /*0110*/ 	.word	0x000000ff
        /*0114*/ 	.word	0x00000020
        /*0118*/ 	.short	0x0100
        /*011a*/ 	.byte	0x08
	.zero		1


	//   ....[9]....
        /*011c*/ 	.word	0x00000310
        /*0120*/ 	.word	0x000000ff
        /*0124*/ 	.word	0x00000078
        /*0128*/ 	.short	0x0100
        /*012a*/ 	.byte	0x08
	.zero		1


	//   ....[10]....
        /*012c*/ 	.word	0x00000320
        /*0130*/ 	.word	0x000000ff
        /*0134*/ 	.word	0x00000028
        /*0138*/ 	.short	0x0100
        /*013a*/ 	.byte	0x08
	.zero		1


	//   ....[11]....
        /*013c*/ 	.word	0x00000330
        /*0140*/ 	.word	0x000000ff
        /*0144*/ 	.word	0x00000080
        /*0148*/ 	.short	0x0100
        /*014a*/ 	.byte	0x08
	.zero		1


	//   ....[12]....
        /*014c*/ 	.word	0x00000340
        /*0150*/ 	.word	0x000000ff
        /*0154*/ 	.word	0x00000030
        /*0158*/ 	.short	0x0100
        /*015a*/ 	.byte	0x08
	.zero		1


	//   ....[13]....
        /*015c*/ 	.word	0x00000350
        /*0160*/ 	.word	0x000000ff
        /*0164*/ 	.word	0x00000088
        /*0168*/ 	.short	0x0100
        /*016a*/ 	.byte	0x08
	.zero		1


	//   ....[14]....
        /*016c*/ 	.word	0x00000360
        /*0170*/ 	.word	0x000000ff
        /*0174*/ 	.word	0x00000038
        /*0178*/ 	.short	0x0100
        /*017a*/ 	.byte	0x08
	.zero		1


	//   ....[15]....
        /*017c*/ 	.word	0x00000370
        /*0180*/ 	.word	0x000000ff
        /*0184*/ 	.word	0x00000090
        /*0188*/ 	.short	0x0100
        /*018a*/ 	.byte	0x08
	.zero		1


	//   ....[16]....
        /*018c*/ 	.word	0x00000380
        /*0190*/ 	.word	0x000000ff
        /*0194*/ 	.word	0x00000040
        /*0198*/ 	.short	0x0100
        /*019a*/ 	.byte	0x08
	.zero		1


	//   ....[17]....
        /*019c*/ 	.word	0x00000390
        /*01a0*/ 	.word	0x000000ff
        /*01a4*/ 	.word	0x00000098
        /*01a8*/ 	.short	0x0100
        /*01aa*/ 	.byte	0x08
	.zero		1


	//   ....[18]....
        /*01ac*/ 	.word	0x000003a0
        /*01b0*/ 	.word	0x000000ff
        /*01b4*/ 	.word	0x00000048
        /*01b8*/ 	.short	0x0100
        /*01ba*/ 	.byte	0x08
	.zero		1


	//   ....[19]....
        /*01bc*/ 	.word	0x000003b0
        /*01c0*/ 	.word	0x000000ff
        /*01c4*/ 	.word	0x000000a0
        /*01c8*/ 	.short	0x0100
        /*01ca*/ 	.byte	0x08
	.zero		1


	//   ....[20]....
        /*01cc*/ 	.word	0x000003c0
        /*01d0*/ 	.word	0x000000ff
        /*01d4*/ 	.word	0x00000050
        /*01d8*/ 	.short	0x0100
        /*01da*/ 	.byte	0x08
	.zero		1


	//   ....[21]....
        /*01dc*/ 	.word	0x000003d0
        /*01e0*/ 	.word	0x000000ff
        /*01e4*/ 	.word	0x000000a8
        /*01e8*/ 	.short	0x0100
        /*01ea*/ 	.byte	0x08
	.zero		1


	//   ....[22]....
        /*01ec*/ 	.word	0x00000840
        /*01f0*/ 	.word	0x000000ff
        /*01f4*/ 	.word	0x000000c0
        /*01f8*/ 	.short	0x0100
        /*01fa*/ 	.byte	0x06
	.zero		1


	//   ....[23]....
        /*01fc*/ 	.word	0x000008c0
        /*0200*/ 	.word	0x000000ff
        /*0204*/ 	.word	0x000000c8
        /*0208*/ 	.short	0x0100
        /*020a*/ 	.byte	0x06
	.zero		1


	//   ....[24]....
        /*020c*/ 	.word	0x00001800
        /*0210*/ 	.word	0x00000003
        /*0214*/ 	.word	0x00000000
        /*0218*/ 	.short	0x010a
        /*021a*/ 	.byte	0x3f
	.zero		1


	//   ....[25]....
        /*021c*/ 	.word	0x00001860
        /*0220*/ 	.word	0x00000003
        /*0224*/ 	.word	0x00000000
        /*0228*/ 	.short	0x010a
        /*022a*/ 	.byte	0x3f
	.zero		1


	//   ....[26]....
        /*022c*/ 	.word	0x00001bc0
        /*0230*/ 	.word	0x00000005
        /*0234*/ 	.word	0x00000000
        /*0238*/ 	.short	0x010a
        /*023a*/ 	.byte	0x3f
	.zero		1


	//   ....[27]....
        /*023c*/ 	.word	0x00001c00
        /*0240*/ 	.word	0x00000005
        /*0244*/ 	.word	0x00000000
        /*0248*/ 	.short	0x010a
        /*024a*/ 	.byte	0x3f
	.zero		1


	//   ....[28]....
        /*024c*/ 	.word	0x00001e40
        /*0250*/ 	.word	0x00000004
        /*0254*/ 	.word	0x00000000
        /*0258*/ 	.short	0x0101
        /*025a*/ 	.byte	0x3f
	.zero		1


	//   ....[29]....
        /*025c*/ 	.word	0x00002030
        /*0260*/ 	.word	0x00000000
        /*0264*/ 	.word	0x00000000
        /*0268*/ 	.short	0x0101
        /*026a*/ 	.byte	0x3f
	.zero		1


	//   ....[30]....
        /*026c*/ 	.word	0x000064a0
        /*0270*/ 	.word	0x00000017
        /*0274*/ 	.word	0x00000058
        /*0278*/ 	.short	0x010a
        /*027a*/ 	.byte	0x3f
	.zero		1


	//   ....[31]....
        /*027c*/ 	.word	0x00006820
        /*0280*/ 	.word	0x00000006
        /*0284*/ 	.word	0x000000c8
        /*0288*/ 	.short	0x0101
        /*028a*/ 	.byte	0x3f
	.zero		1


	//   ....[32]....
        /*028c*/ 	.word	0x00006f70
        /*0290*/ 	.word	0x00000007
        /*0294*/ 	.word	0x00000000
        /*0298*/ 	.short	0x010a
        /*029a*/ 	.byte	0x3f
	.zero		1


	//   ....[33]....
        /*029c*/ 	.word	0x00006ff0
        /*02a0*/ 	.word	0x00000006
        /*02a4*/ 	.word	0x00000000
        /*02a8*/ 	.short	0x010a
        /*02aa*/ 	.byte	0x3f
	.zero		1


	//   ....[34]....
        /*02ac*/ 	.word	0x00007080
        /*02b0*/ 	.word	0x00000007
        /*02b4*/ 	.word	0x00000000
        /*02b8*/ 	.short	0x010a
        /*02ba*/ 	.byte	0x3f
	.zero		1


	//   ....[35]....
        /*02bc*/ 	.word	0x00007110
        /*02c0*/ 	.word	0x00000006
        /*02c4*/ 	.word	0x00000000
        /*02c8*/ 	.short	0x010a
        /*02ca*/ 	.byte	0x3f
	.zero		1


	//   ....[36]....
        /*02cc*/ 	.word	0x000071a0
        /*02d0*/ 	.word	0x00000007
        /*02d4*/ 	.word	0x00000000
        /*02d8*/ 	.short	0x010a
        /*02da*/ 	.byte	0x3f
	.zero		1


	//   ....[37]....
        /*02dc*/ 	.word	0x00007230
        /*02e0*/ 	.word	0x00000006
        /*02e4*/ 	.word	0x00000000
        /*02e8*/ 	.short	0x010a
        /*02ea*/ 	.byte	0x3f
	.zero		1


	//   ....[38]....
        /*02ec*/ 	.word	0x000072c0
        /*02f0*/ 	.word	0x00000007
        /*02f4*/ 	.word	0x00000000
        /*02f8*/ 	.short	0x010a
        /*02fa*/ 	.byte	0x3f
	.zero		1


	//   ....[39]....
        /*02fc*/ 	.word	0x00007350
        /*0300*/ 	.word	0x00000006
        /*0304*/ 	.word	0x00000000
        /*0308*/ 	.short	0x010a
        /*030a*/ 	.byte	0x3f
	.zero		1


	//   ....[40]....
        /*030c*/ 	.word	0x000073e0
        /*0310*/ 	.word	0x00000007
        /*0314*/ 	.word	0x00000000
        /*0318*/ 	.short	0x010a
        /*031a*/ 	.byte	0x3f
	.zero		1


	//   ....[41]....
        /*031c*/ 	.word	0x00007470
        /*0320*/ 	.word	0x00000006
        /*0324*/ 	.word	0x00000000
        /*0328*/ 	.short	0x010a
        /*032a*/ 	.byte	0x3f
	.zero		1


	//   ....[42]....
        /*032c*/ 	.word	0x00007500
        /*0330*/ 	.word	0x00000005
        /*0334*/ 	.word	0x00000000
        /*0338*/ 	.short	0x010a
        /*033a*/ 	.byte	0x3f
	.zero		1


	//   ....[43]....
        /*033c*/ 	.word	0x00007560
        /*0340*/ 	.word	0x00000003
        /*0344*/ 	.word	0x00000000
        /*0348*/ 	.short	0x010a
        /*034a*/ 	.byte	0x3f
	.zero		1


	//   ....[44]....
        /*034c*/ 	.word	0x000075b0
        /*0350*/ 	.word	0x00000005
        /*0354*/ 	.word	0x00000000
        /*0358*/ 	.short	0x010a
        /*035a*/ 	.byte	0x3f
	.zero		1


	//   ....[45]....
        /*035c*/ 	.word	0x00007680
        /*0360*/ 	.word	0x00000017
        /*0364*/ 	.word	0x00000058
        /*0368*/ 	.short	0x010a
        /*036a*/ 	.byte	0x3f
	.zero		1


	//   ....[46]....
        /*036c*/ 	.word	0x00007750
        /*0370*/ 	.word	0x00000007
        /*0374*/ 	.word	0x00000000
        /*0378*/ 	.short	0x010a
        /*037a*/ 	.byte	0x3f
	.zero		1


	//   ....[47]....
        /*037c*/ 	.word	0x000077a0
        /*0380*/ 	.word	0x00000006
        /*0384*/ 	.word	0x00000000
        /*0388*/ 	.short	0x010a
        /*038a*/ 	.byte	0x3f
	.zero		1


	//   ....[48]....
        /*038c*/ 	.word	0x000077f0
        /*0390*/ 	.word	0x00000007
        /*0394*/ 	.word	0x00000000
        /*0398*/ 	.short	0x010a
        /*039a*/ 	.byte	0x3f
	.zero		1


	//   ....[49]....
        /*039c*/ 	.word	0x00007840
        /*03a0*/ 	.word	0x00000006
        /*03a4*/ 	.word	0x00000000
        /*03a8*/ 	.short	0x010a
        /*03aa*/ 	.byte	0x3f
	.zero		1


	//   ....[50]....
        /*03ac*/ 	.word	0x00007890
        /*03b0*/ 	.word	0x00000007
        /*03b4*/ 	.word	0x00000000
        /*03b8*/ 	.short	0x010a
        /*03ba*/ 	.byte	0x3f
	.zero		1


	//   ....[51]....
        /*03bc*/ 	.word	0x000078e0
        /*03c0*/ 	.word	0x00000006
        /*03c4*/ 	.word	0x00000000
        /*03c8*/ 	.short	0x010a
        /*03ca*/ 	.byte	0x3f
	.zero		1


	//   ....[52]....
        /*03cc*/ 	.word	0x00007930
        /*03d0*/ 	.word	0x00000007
        /*03d4*/ 	.word	0x00000000
        /*03d8*/ 	.short	0x010a
        /*03da*/ 	.byte	0x3f
	.zero		1


	//   ....[53]....
        /*03dc*/ 	.word	0x00007980
        /*03e0*/ 	.word	0x00000006
        /*03e4*/ 	.word	0x00000000
        /*03e8*/ 	.short	0x010a
        /*03ea*/ 	.byte	0x3f
	.zero		1


	//   ....[54]....
        /*03ec*/ 	.word	0x000079d0
        /*03f0*/ 	.word	0x00000007
        /*03f4*/ 	.word	0x00000000
        /*03f8*/ 	.short	0x010a
        /*03fa*/ 	.byte	0x3f
	.zero		1


	//   ....[55]....
        /*03fc*/ 	.word	0x00007a20
        /*0400*/ 	.word	0x00000006
        /*0404*/ 	.word	0x00000000
        /*0408*/ 	.short	0x010a
        /*040a*/ 	.byte	0x3f
	.zero		1


	//----- nvinfo : EIATTR_NUM_MBARRIERS
	.align		4
.L_35:
        /*040c*/ 	.byte	0x03, 0x38
        /*040e*/ 	.short	0x0018


	//----- nvinfo : EIATTR_EXIT_INSTR_OFFSETS
	.align		4
        /*0410*/ 	.byte	0x04, 0x1c
        /*0412*/ 	.short	(.L_37 - .L_36)


	//   ....[0]....
.L_36:
        /*0414*/ 	.word	0x00000ae0


	//   ....[1]....
        /*0418*/ 	.word	0x00001300


	//   ....[2]....
        /*041c*/ 	.word	0x00005c10


	//   ....[3]....
        /*0420*/ 	.word	0x00006170


	//   ....[4]....
        /*0424*/ 	.word	0x00007550


	//----- nvinfo : EIATTR_MAX_THREADS
	.align		4
.L_37:
        /*0428*/ 	.byte	0x04, 0x05
        /*042a*/ 	.short	(.L_39 - .L_38)
.L_38:
        /*042c*/ 	.word	0x00000180
        /*0430*/ 	.word	0x00000001
        /*0434*/ 	.word	0x00000001


	//----- nvinfo : EIATTR_CRS_STACK_SIZE
	.align		4
.L_39:
        /*0438*/ 	.byte	0x04, 0x1e
        /*043a*/ 	.short	(.L_41 - .L_40)
.L_40:
        /*043c*/ 	.word	0x00000000


	//----- nvinfo : EIATTR_CBANK_PARAM_SIZE
	.align		4
.L_41:
        /*0440*/ 	.byte	0x03, 0x19
        /*0442*/ 	.short	0x0470


	//----- nvinfo : EIATTR_PARAM_CBANK
	.align		4
        /*0444*/ 	.byte	0x04, 0x0a
        /*0446*/ 	.short	(.L_43 - .L_42)
	.align		4
.L_42:
        /*0448*/ 	.word	index@(.nv.constant0._ZN7cutlass13device_kernelINS_4gemm6kernel13GemmUniversalIN4cute5tupleIJiiiiEEENS1_10collective13CollectiveMmaINS1_34MainloopSm90TmaGmmaWarpSpecializedILi11ENS5_IJNS4_1CILi8EEENSA_ILi1EEESC_EEENS1_35KernelTmaWarpSpecializedCooperativeEEENS5_IJNSA_ILi256EEENSA_ILi64EEESH_EEEaNS5_IJlSC_lEEEaSJ_NS4_8TiledMMAINS4_8MMA_AtomIJNS4_4SM904GMMA26MMA_64x64x32_S32S8S8_SS_TNEEEENS4_6LayoutINS5_IJNSA_ILi2EEESC_SC_EEENS5_IJSC_NSA_ILi0EEEST_EEEEENS5_IJNS4_10UnderscoreESW_SW_EEEEENS4_13SM90_TMA_LOADENS4_14ComposedLayoutINS4_7SwizzleILi2ELi4ELi3EEENS4_18smem_ptr_flag_bitsILi8EEENSQ_INS5_IJSB_SH_EEENS5_IJSH_SC_EEEEEEEvNS4_8identityENS4_23SM90_TMA_LOAD_MULTICASTES18_vS19_EENS_8epilogue10collective6detail29Sm90TmaWarpSpecializedAdapterINS1D_15DefaultEpilogueIaSJ_SJ_NS1C_6thread17LinearCombinationIaLi1EiiLNS1H_9ScaleType4KindE0ELNS_15FloatRoundStyleE2EaEENS1_15EpilogueDefaultEEEEEvvEEEEvNT_6ParamsE)
        /*044c*/ 	.short	0x0210
        /*044e*/ 	.short	0x0470


	//----- nvinfo : EIATTR_SW_WAR
	.align		4
.L_43:
        /*0450*/ 	.byte	0x04, 0x36
        /*0452*/ 	.short	(.L_45 - .L_44)
.L_44:
        /*0454*/ 	.word	0x00000008
.L_45:


//--------------------- .nv.callgraph             --------------------------
	.section	.nv.callgraph,"",@"SHT_CUDA_CALLGRAPH"
	.align	4
	.sectionentsize	8
	.align		4
        /*0000*/ 	.word	0x00000000
	.align		4
        /*0004*/ 	.word	0xffffffff
	.align		4
        /*0008*/ 	.word	index@(_ZN7cutlass13device_kernelINS_4gemm6kernel13GemmUniversalIN4cute5tupleIJiiiiEEENS1_10collective13CollectiveMmaINS1_34MainloopSm90TmaGmmaWarpSpecializedILi11ENS5_IJNS4_1CILi8EEENSA_ILi1EEESC_EEENS1_35KernelTmaWarpSpecializedCooperativeEEENS5_IJNSA_ILi256EEENSA_ILi64EEESH_EEEaNS5_IJlSC_lEEEaSJ_NS4_8TiledMMAINS4_8MMA_AtomIJNS4_4SM904GMMA26MMA_64x64x32_S32S8S8_SS_TNEEEENS4_6LayoutINS5_IJNSA_ILi2EEESC_SC_EEENS5_IJSC_NSA_ILi0EEEST_EEEEENS5_IJNS4_10UnderscoreESW_SW_EEEEENS4_13SM90_TMA_LOADENS4_14ComposedLayoutINS4_7SwizzleILi2ELi4ELi3EEENS4_18smem_ptr_flag_bitsILi8EEENSQ_INS5_IJSB_SH_EEENS5_IJSH_SC_EEEEEEEvNS4_8identityENS4_23SM90_TMA_LOAD_MULTICASTES18_vS19_EENS_8epilogue10collective6detail29Sm90TmaWarpSpecializedAdapterINS1D_15DefaultEpilogueIaSJ_SJ_NS1C_6thread17LinearCombinationIaLi1EiiLNS1H_9ScaleType4KindE0ELNS_15FloatRoundStyleE2EaEENS1_15EpilogueDefaultEEEEEvvEEEEvNT_6ParamsE)
	.align		4
        /*000c*/ 	.word	index@(__assertfail)
	.align		4
        /*0010*/ 	.word	0x00000000
	.align		4
        /*0014*/ 	.word	0xfffffffe
	.align		4
        /*0018*/ 	.word	0x00000000
	.align		4
        /*001c*/ 	.word	0xfffffffd
	.align		4
        /*0020*/ 	.word	0x00000000
	.align		4
        /*0024*/ 	.word	0xfffffffc


//--------------------- .nv.constant4             --------------------------
	.section	.nv.constant4,"a",@progbits
	.align	8
	.align		8
.nv.constant4:
        /*0000*/ 	.dword	__assertfail
	.align		8
        /*0008*/ 	.dword	__unnamed_1
	.align		8
        /*0010*/ 	.dword	_ZN40_INTERNAL_4dcece91_4_k_cu_5ad42ccb_223114cuda3std3__45__cpo5beginE
	.align		8
        /*0018*/ 	.dword	_ZN40_INTERNAL_4dcece91_4_k_cu_5ad42ccb_223114cuda3std3__45__cpo3endE
	.align		8
        /*0020*/ 	.dword	_ZN40_INTERNAL_4dcece91_4_k_cu_5ad42ccb_223114cuda3std3__45__cpo6cbeginE
	.align		8
        /*0028*/ 	.dword	_ZN40_INTERNAL_4dcece91_4_k_cu_5ad42ccb_223114cuda3std3__45__cpo4cendE
	.align		8
        /*0030*/ 	.dword	_ZN40_INTERNAL_4dcece91_4_k_cu_5ad42ccb_223114cuda3std3__442_GLOBAL__N__4dcece91_4_k_cu_5ad42ccb_223116ignoreE
	.align		8
        /*0038*/ 	.dword	_ZN40_INTERNAL_4dcece91_4_k_cu_5ad42ccb_223114cuda3std3__419piecewise_constructE
	.align		8
        /*0040*/ 	.dword	_ZN40_INTERNAL_4dcece91_4_k_cu_5ad42ccb_223114cuda3std3__48in_placeE
	.align		8
        /*0048*/ 	.dword	_ZN40_INTERNAL_4dcece91_4_k_cu_5ad42ccb_223114cuda3std6ranges3__45__cpo4swapE
	.align		8
        /*0050*/ 	.dword	_ZN40_INTERNAL_4dcece91_4_k_cu_5ad42ccb_223114cuda3std6ranges3__45__cpo9iter_moveE
	.align		8
        /*0058*/ 	.dword	_ZN40_INTERNAL_4dcece91_4_k_cu_5ad42ccb_223114cute7productE
	.align		8
        /*0060*/ 	.dword	_ZN40_INTERNAL_4dcece91_4_k_cu_5ad42ccb_223114cute1_E
	.align		8
        /*0068*/ 	.dword	$str$22
	.align		8
        /*0070*/ 	.dword	$str$23


//--------------------- .text._ZN7cutlass13device_kernelINS_4gemm6kernel13GemmUniversalIN4cute5tupleIJiiiiEEENS1_10collective13CollectiveMmaINS1_34MainloopSm90TmaGmmaWarpSpecializedILi11ENS5_IJNS4_1CILi8EEENSA_ILi1EEESC_EEENS1_35KernelTmaWarpSpecializedCooperativeEEENS5_IJNSA_ILi256EEENSA_ILi64EEESH_EEEaNS5_IJlSC_lEEEaSJ_NS4_8TiledMMAINS4_8MMA_AtomIJNS4_4SM904GMMA26MMA_64x64x32_S32S8S8_SS_TNEEEENS4_6LayoutINS5_IJNSA_ILi2EEESC_SC_EEENS5_IJSC_NSA_ILi0EEEST_EEEEENS5_IJNS4_10UnderscoreESW_SW_EEEEENS4_13SM90_TMA_LOADENS4_14ComposedLayoutINS4_7SwizzleILi2ELi4ELi3EEENS4_18smem_ptr_flag_bitsILi8EEENSQ_INS5_IJSB_SH_EEENS5_IJSH_SC_EEEEEEEvNS4_8identityENS4_23SM90_TMA_LOAD_MULTICASTES18_vS19_EENS_8epilogue10collective6detail29Sm90TmaWarpSpecializedAdapterINS1D_15DefaultEpilogueIaSJ_SJ_NS1C_6thread17LinearCombinationIaLi1EiiLNS1H_9ScaleType4KindE0ELNS_15FloatRoundStyleE2EaEENS1_15EpilogueDefaultEEEEEvvEEEEvNT_6ParamsE --------------------------
	.section	.text._ZN7cutlass13device_kernelINS_4gemm6kernel13GemmUniversalIN4cute5tupleIJiiiiEEENS1_10collective13CollectiveMmaINS1_34MainloopSm90TmaGmmaWarpSpecializedILi11ENS5_IJNS4_1CILi8EEENSA_ILi1EEESC_EEENS1_35KernelTmaWarpSpecializedCooperativeEEENS5_IJNSA_ILi256EEENSA_ILi64EEESH_EEEaNS5_IJlSC_lEEEaSJ_NS4_8TiledMMAINS4_8MMA_AtomIJNS4_4SM904GMMA26MMA_64x64x32_S32S8S8_SS_TNEEEENS4_6LayoutINS5_IJNSA_ILi2EEESC_SC_EEENS5_IJSC_NSA_ILi0EEEST_EEEEENS5_IJNS4_10UnderscoreESW_SW_EEEEENS4_13SM90_TMA_LOADENS4_14ComposedLayoutINS4_7SwizzleILi2ELi4ELi3EEENS4_18smem_ptr_flag_bitsILi8EEENSQ_INS5_IJSB_SH_EEENS5_IJSH_SC_EEEEEEEvNS4_8identityENS4_23SM90_TMA_LOAD_MULTICASTES18_vS19_EENS_8epilogue10collective6detail29Sm90TmaWarpSpecializedAdapterINS1D_15DefaultEpilogueIaSJ_SJ_NS1C_6thread17LinearCombinationIaLi1EiiLNS1H_9ScaleType4KindE0ELNS_15FloatRoundStyleE2EaEENS1_15EpilogueDefaultEEEEEvvEEEEvNT_6ParamsE,"ax",@progbits
	.align	128
.text._ZN7cutlass13device_kernelINS_4gemm6kernel13GemmUniversalIN4cute5tupleIJiiiiEEENS1_10collective13CollectiveMmaINS1_34MainloopSm90TmaGmmaWarpSpecializedILi11ENS5_IJNS4_1CILi8EEENSA_ILi1EEESC_EEENS1_35KernelTmaWarpSpecializedCooperativeEEENS5_IJNSA_ILi256EEENSA_ILi64EEESH_EEEaNS5_IJlSC_lEEEaSJ_NS4_8TiledMMAINS4_8MMA_AtomIJNS4_4SM904GMMA26MMA_64x64x32_S32S8S8_SS_TNEEEENS4_6LayoutINS5_IJNSA_ILi2EEESC_SC_EEENS5_IJSC_NSA_ILi0EEEST_EEEEENS5_IJNS4_10UnderscoreESW_SW_EEEEENS4_13SM90_TMA_LOADENS4_14ComposedLayoutINS4_7SwizzleILi2ELi4ELi3EEENS4_18smem_ptr_flag_bitsILi8EEENSQ_INS5_IJSB_SH_EEENS5_IJSH_SC_EEEEEEEvNS4_8identityENS4_23SM90_TMA_LOAD_MULTICASTES18_vS19_EENS_8epilogue10collective6detail29Sm90TmaWarpSpecializedAdapterINS1D_15DefaultEpilogueIaSJ_SJ_NS1C_6thread17LinearCombinationIaLi1EiiLNS1H_9ScaleType4KindE0ELNS_15FloatRoundStyleE2EaEENS1_15EpilogueDefaultEEEEEvvEEEEvNT_6ParamsE:
        .type           _ZN7cutlass13device_kernelINS_4gemm6kernel13GemmUniversalIN4cute5tupleIJiiiiEEENS1_10collective13CollectiveMmaINS1_34MainloopSm90TmaGmmaWarpSpecializedILi11ENS5_IJNS4_1CILi8EEENSA_ILi1EEESC_EEENS1_35KernelTmaWarpSpecializedCooperativeEEENS5_IJNSA_ILi256EEENSA_ILi64EEESH_EEEaNS5_IJlSC_lEEEaSJ_NS4_8TiledMMAINS4_8MMA_AtomIJNS4_4SM904GMMA26MMA_64x64x32_S32S8S8_SS_TNEEEENS4_6LayoutINS5_IJNSA_ILi2EEESC_SC_EEENS5_IJSC_NSA_ILi0EEEST_EEEEENS5_IJNS4_10UnderscoreESW_SW_EEEEENS4_13SM90_TMA_LOADENS4_14ComposedLayoutINS4_7SwizzleILi2ELi4ELi3EEENS4_18smem_ptr_flag_bitsILi8EEENSQ_INS5_IJSB_SH_EEENS5_IJSH_SC_EEEEEEEvNS4_8identityENS4_23SM90_TMA_LOAD_MULTICASTES18_vS19_EENS_8epilogue10collective6detail29Sm90TmaWarpSpecializedAdapterINS1D_15DefaultEpilogueIaSJ_SJ_NS1C_6thread17LinearCombinationIaLi1EiiLNS1H_9ScaleType4KindE0ELNS_15FloatRoundStyleE2EaEENS1_15EpilogueDefaultEEEEEvvEEEEvNT_6ParamsE,@function
        .size           _ZN7cutlass13device_kernelINS_4gemm6kernel13GemmUniversalIN4cute5tupleIJiiiiEEENS1_10collective13CollectiveMmaINS1_34MainloopSm90TmaGmmaWarpSpecializedILi11ENS5_IJNS4_1CILi8EEENSA_ILi1EEESC_EEENS1_35KernelTmaWarpSpecializedCooperativeEEENS5_IJNSA_ILi256EEENSA_ILi64EEESH_EEEaNS5_IJlSC_lEEEaSJ_NS4_8TiledMMAINS4_8MMA_AtomIJNS4_4SM904GMMA26MMA_64x64x32_S32S8S8_SS_TNEEEENS4_6LayoutINS5_IJNSA_ILi2EEESC_SC_EEENS5_IJSC_NSA_ILi0EEEST_EEEEENS5_IJNS4_10UnderscoreESW_SW_EEEEENS4_13SM90_TMA_LOADENS4_14ComposedLayoutINS4_7SwizzleILi2ELi4ELi3EEENS4_18smem_ptr_flag_bitsILi8EEENSQ_INS5_IJSB_SH_EEENS5_IJSH_SC_EEEEEEEvNS4_8identityENS4_23SM90_TMA_LOAD_MULTICASTES18_vS19_EENS_8epilogue10collective6detail29Sm90TmaWarpSpecializedAdapterINS1D_15DefaultEpilogueIaSJ_SJ_NS1C_6thread17LinearCombinationIaLi1EiiLNS1H_9ScaleType4KindE0ELNS_15FloatRoundStyleE2EaEENS1_15EpilogueDefaultEEEEEvvEEEEvNT_6ParamsE,(.L_x_216 - _ZN7cutlass13device_kernelINS_4gemm6kernel13GemmUniversalIN4cute5tupleIJiiiiEEENS1_10collective13CollectiveMmaINS1_34MainloopSm90TmaGmmaWarpSpecializedILi11ENS5_IJNS4_1CILi8EEENSA_ILi1EEESC_EEENS1_35KernelTmaWarpSpecializedCooperativeEEENS5_IJNSA_ILi256EEENSA_ILi64EEESH_EEEaNS5_IJlSC_lEEEaSJ_NS4_8TiledMMAINS4_8MMA_AtomIJNS4_4SM904GMMA26MMA_64x64x32_S32S8S8_SS_TNEEEENS4_6LayoutINS5_IJNSA_ILi2EEESC_SC_EEENS5_IJSC_NSA_ILi0EEEST_EEEEENS5_IJNS4_10UnderscoreESW_SW_EEEEENS4_13SM90_TMA_LOADENS4_14ComposedLayoutINS4_7SwizzleILi2ELi4ELi3EEENS4_18smem_ptr_flag_bitsILi8EEENSQ_INS5_IJSB_SH_EEENS5_IJSH_SC_EEEEEEEvNS4_8identityENS4_23SM90_TMA_LOAD_MULTICASTES18_vS19_EENS_8epilogue10collective6detail29Sm90TmaWarpSpecializedAdapterINS1D_15DefaultEpilogueIaSJ_SJ_NS1C_6thread17LinearCombinationIaLi1EiiLNS1H_9ScaleType4KindE0ELNS_15FloatRoundStyleE2EaEENS1_15EpilogueDefaultEEEEEvvEEEEvNT_6ParamsE)
        .other          _ZN7cutlass13device_kernelINS_4gemm6kernel13GemmUniversalIN4cute5tupleIJiiiiEEENS1_10collective13CollectiveMmaINS1_34MainloopSm90TmaGmmaWarpSpecializedILi11ENS5_IJNS4_1CILi8EEENSA_ILi1EEESC_EEENS1_35KernelTmaWarpSpecializedCooperativeEEENS5_IJNSA_ILi256EEENSA_ILi64EEESH_EEEaNS5_IJlSC_lEEEaSJ_NS4_8TiledMMAINS4_8MMA_AtomIJNS4_4SM904GMMA26MMA_64x64x32_S32S8S8_SS_TNEEEENS4_6LayoutINS5_IJNSA_ILi2EEESC_SC_EEENS5_IJSC_NSA_ILi0EEEST_EEEEENS5_IJNS4_10UnderscoreESW_SW_EEEEENS4_13SM90_TMA_LOADENS4_14ComposedLayoutINS4_7SwizzleILi2ELi4ELi3EEENS4_18smem_ptr_flag_bitsILi8EEENSQ_INS5_IJSB_SH_EEENS5_IJSH_SC_EEEEEEEvNS4_8identityENS4_23SM90_TMA_LOAD_MULTICASTES18_vS19_EENS_8epilogue10collective6detail29Sm90TmaWarpSpecializedAdapterINS1D_15DefaultEpilogueIaSJ_SJ_NS1C_6thread17LinearCombinationIaLi1EiiLNS1H_9ScaleType4KindE0ELNS_15FloatRoundStyleE2EaEENS1_15EpilogueDefaultEEEEEvvEEEEvNT_6ParamsE,@"STO_CUDA_ENTRY STV_DEFAULT"
_ZN7cutlass13device_kernelINS_4gemm6kernel13GemmUniversalIN4cute5tupleIJiiiiEEENS1_10collective13CollectiveMmaINS1_34MainloopSm90TmaGmmaWarpSpecializedILi11ENS5_IJNS4_1CILi8EEENSA_ILi1EEESC_EEENS1_35KernelTmaWarpSpecializedCooperativeEEENS5_IJNSA_ILi256EEENSA_ILi64EEESH_EEEaNS5_IJlSC_lEEEaSJ_NS4_8TiledMMAINS4_8MMA_AtomIJNS4_4SM904GMMA26MMA_64x64x32_S32S8S8_SS_TNEEEENS4_6LayoutINS5_IJNSA_ILi2EEESC_SC_EEENS5_IJSC_NSA_ILi0EEEST_EEEEENS5_IJNS4_10UnderscoreESW_SW_EEEEENS4_13SM90_TMA_LOADENS4_14ComposedLayoutINS4_7SwizzleILi2ELi4ELi3EEENS4_18smem_ptr_flag_bitsILi8EEENSQ_INS5_IJSB_SH_EEENS5_IJSH_SC_EEEEEEEvNS4_8identityENS4_23SM90_TMA_LOAD_MULTICASTES18_vS19_EENS_8epilogue10collective6detail29Sm90TmaWarpSpecializedAdapterINS1D_15DefaultEpilogueIaSJ_SJ_NS1C_6thread17LinearCombinationIaLi1EiiLNS1H_9ScaleType4KindE0ELNS_15FloatRoundStyleE2EaEENS1_15EpilogueDefaultEEEEEvvEEEEvNT_6ParamsE:
[----:B------:R-:W0:Y:S01]  /*0000*/  LDC R1, c[0x0][0x28] ;  /* 0x00000a00ff017b82 */ /* 0x000e220000000800 */
[----:B------:R-:W1:Y:S01]  /*0010*/  S2R R94, SR_TID.X ;  /* 0x00000000005e7919 */ /* 0x000e620000002100 */
[----:B------:R-:W-:Y:S01]  /*0020*/  ELECT P0, URZ, PT ;  /* 0x00000000003f782f */ /* 0x000fe20003800000 */
[----:B------:R-:W-:Y:S01]  /*0030*/  BSSY B0, `(.L_x_0) ;  /* 0x000000f000007945 */ /* 0x000fe20003800000 */
[--C-:B-1----:R-:W-:Y:S02]  /*0040*/  SHF.R.U32.HI R0, RZ, 0x5, R94.reuse ;  /* 0x00000005ff007819 */ /* 0x102fe4000001165e */
[----:B------:R-:W-:-:S03]  /*0050*/  SHF.R.U32.HI R7, RZ, 0x7, R94 ;  /* 0x00000007ff077819 */ /* 0x000fc6000001165e */
[----:B------:R-:W1:Y:S04]  /*0060*/  SHFL.IDX PT, R3, R0, RZ, 0x1f ;  /* 0x00001fff00037589 */ /* 0x000e6800000e0000 */
[----:B------:R2:W3:Y:S01]  /*0070*/  SHFL.IDX PT, R2, R7, RZ, 0x1f ;  /* 0x00001fff07027589 */ /* 0x0004e200000e0000 */
[----:B-1----:R-:W-:-:S13]  /*0080*/  ISETP.NE.OR P0, PT, R3, RZ, !P0 ;  /* 0x000000ff0300720c */ /* 0x002fda0004705670 */
[----:B0-23--:R-:W-:Y:S05]  /*0090*/  @P0 BRA `(.L_x_1) ;  /* 0x0000000000200947 */ /* 0x00dfea0003800000 */
[----:B------:R-:W-:Y:S02]  /*00a0*/  ULDC.64 UR4, c[0x0][0x198] ;  /* 0x0000660000047ab9 */ /* 0x000fe40000000a00 */
[----:B------:R-:W-:Y:S02]  /*00b0*/  UIADD3 UR6, UP0, UR4, 0xf0, URZ ;  /* 0x000000f004067890 */ /* 0x000fe4000ff1e03f */
[----:B------:R-:W-:Y:S02]  /*00c0*/  UIADD3 UR4, UP1, UR4, 0x1f0, URZ ;  /* 0x000001f004047890 */ /* 0x000fe4000ff3e03f */
[----:B------:R-:W-:Y:S02]  /*00d0*/  UIADD3.X UR7, URZ, UR5, URZ, UP0, !UPT ;  /* 0x000000053f077290 */ /* 0x000fe400087fe43f */
[----:B------:R-:W-:-:S07]  /*00e0*/  UIADD3.X UR5, URZ, UR5, URZ, UP1, !UPT ;  /* 0x000000053f057290 */ /* 0x000fce0008ffe43f */
[----:B------:R0:W-:Y:S02]  /*00f0*/  UTMACCTL.PF [UR6] ;  /* 0x00000000060079b9 */ /* 0x0001e40008040000 */
[----:B------:R0:W-:Y:S02]  /*0100*/  UTMACCTL.PF [UR4] ;  /* 0x00000000040079b9 */ /* 0x0001e40008040000 */
[----:B0-----:R-:W-:Y:S01]  /*0110*/  NOP ;  /* 0x0000000000007918 */ /* 0x001fe20000000000 */
.L_x_1:
[----:B------:R-:W-:Y:S05]  /*0120*/  BSYNC B0 ;  /* 0x0000000000007941 */ /* 0x000fea0003800000 */
.L_x_0:
[----:B------:R-:W0:Y:S01]  /*0130*/  SHFL.IDX PT, R5, R0, RZ, 0x1f ;  /* 0x00001fff00057589 */ /* 0x000e2200000e0000 */
[----:B------:R-:W-:-:S04]  /*0140*/  SHF.R.S32.HI R9, RZ, 0x1f, R94 ;  /* 0x0000001fff097819 */ /* 0x000fc8000001145e */
[----:B------:R-:W-:-:S04]  /*0150*/  LEA.HI R9, R9, R94, RZ, 0x7 ;  /* 0x0000005e09097211 */ /* 0x000fc800078f38ff */
[----:B------:R-:W-:Y:S02]  /*0160*/  LOP3.LUT R9, R9, 0xffffff80, RZ, 0xc0, !PT ;  /* 0xffffff8009097812 */ /* 0x000fe400078ec0ff */
[----:B0-----:R-:W-:-:S13]  /*0170*/  ISETP.NE.AND P0, PT, R5, RZ, PT ;  /* 0x000000ff0500720c */ /* 0x001fda0003f05270 */
[----:B------:R-:W-:Y:S05]  /*0180*/  @P0 BRA `(.L_x_2) ;  /* 0x00000000009c0947 */ /* 0x000fea0003800000 */
[----:B------:R-:W-:Y:S01]  /*0190*/  ELECT P0, URZ, PT ;  /* 0x00000000003f782f */ /* 0x000fe20003800000 */
[----:B------:R-:W-:-:S12]  /*01a0*/  BSSY B0, `(.L_x_2) ;  /* 0x0000025000007945 */ /* 0x000fd80003800000 */
[----:B------:R-:W-:Y:S05]  /*01b0*/  @!P0 BRA `(.L_x_3) ;  /* 0x00000000008c8947 */ /* 0x000fea0003800000 */
[----:B------:R-:W0:Y:S01]  /*01c0*/  S2UR UR8, SR_CgaCtaId ;  /* 0x00000000000879c3 */ /* 0x000e220000008800 */
[----:B------:R-:W-:Y:S01]  /*01d0*/  UMOV UR4, 0x400 ;  /* 0x0000040000047882 */ /* 0x000fe20000000000 */
[----:B------:R-:W-:Y:S01]  /*01e0*/  UMOV UR5, 0x1 ;  /* 0x0000000100057882 */ /* 0x000fe20000000000 */
[----:B------:R-:W-:Y:S02]  /*01f0*/  UMOV UR6, 0x10 ;  /* 0x0000001000067882 */ /* 0x000fe40000000000 */
[----:B------:R-:W-:-:S04]  /*0200*/  UIADD3 UR6, -UR6, 0x100000, URZ ;  /* 0x0010000006067890 */ /* 0x000fc8000fffe13f */
[----:B------:R-:W-:Y:S02]  /*0210*/  USHF.L.U32 UR7, UR6, 0xb, URZ ;  /* 0x0000000b06077899 */ /* 0x000fe4000800063f */
[----:B------:R-:W-:Y:S02]  /*0220*/  USHF.L.U32 UR6, UR6, 0x1, URZ ;  /* 0x0000000106067899 */ /* 0x000fe4000800063f */
[----:B0-----:R-:W-:Y:S02]  /*0230*/  ULEA UR8, UR8, UR4, 0x18 ;  /* 0x0000000408087291 */ /* 0x001fe4000f8ec03f */
[----:B------:R-:W-:-:S04]  /*0240*/  UIADD3 UR4, -UR5, 0x100000, URZ ;  /* 0x0010000005047890 */ /* 0x000fc8000fffe13f */
[----:B------:R-:W-:Y:S02]  /*0250*/  USHF.L.U32 UR5, UR4, 0xb, URZ ;  /* 0x0000000b04057899 */ /* 0x000fe4000800063f */
[----:B------:R-:W-:Y:S01]  /*0260*/  USHF.L.U32 UR4, UR4, 0x1, URZ ;  /* 0x0000000104047899 */ /* 0x000fe2000800063f */
[----:B------:R-:W0:Y:S11]  /*0270*/  FENCE.VIEW.ASYNC.S ;  /* 0x00000000000073c6 */ /* 0x000e360000000000 */
[----:B0-----:R0:W1:Y:S01]  /*0280*/  SYNCS.EXCH.64 URZ, [UR8], UR4 ;  /* 0x00000004083f75b2 */ /* 0x0010620008000100 */
[----:B------:R0:W2:Y:S01]  /*0290*/  SYNCS.EXCH.64 URZ, [UR8+0x58], UR6 ;  /* 0x00005806083f75b2 */ /* 0x0000a20008000100 */
[----:B------:R0:W3:Y:S01]  /*02a0*/  SYNCS.EXCH.64 URZ, [UR8+0x8], UR4 ;  /* 0x00000804083f75b2 */ /* 0x0000e20008000100 */
[----:B------:R0:W4:Y:S01]  /*02b0*/  SYNCS.EXCH.64 URZ, [UR8+0x60], UR6 ;  /* 0x00006006083f75b2 */ /* 0x0001220008000100 */
[----:B------:R0:W0:Y:S01]  /*02c0*/  SYNCS.EXCH.64 URZ, [UR8+0x10], UR4 ;  /* 0x00001004083f75b2 */ /* 0x0000220008000100 */
        /* <DEDUP_REMOVED lines=17> */
[----:B------:R-:W-:Y:S01]  /*03e0*/  NOP ;  /* 0x0000000000007918 */ /* 0x000fe20000000000 */
.L_x_3:
[----:B0-----:R-:W-:Y:S05]  /*03f0*/  BSYNC B0 ;  /* 0x0000000000007941 */ /* 0x001fea0003800000 */
.L_x_2:
[----:B------:R-:W-:Y:S01]  /*0400*/  IMAD.IADD R8, R94, 0x1, -R9 ;  /* 0x000000015e087824 */ /* 0x000fe200078e0a09 */
[----:B------:R-:W0:Y:S01]  /*0410*/  SHFL.IDX PT, R0, R0, RZ, 0x1f ;  /* 0x00001fff00007589 */ /* 0x000e2200000e0000 */
[----:B------:R-:W5:Y:S01]  /*0420*/  S2UR UR8, SR_CTAID.X ;  /* 0x00000000000879c3 */ /* 0x000f620000002500 */
[----:B------:R-:W-:Y:S02]  /*0430*/  SHF.R.S32.HI R10, RZ, 0x1f, R5 ;  /* 0x0000001fff0a7819 */ /* 0x000fe40000011405 */
[----:B------:R-:W-:Y:S02]  /*0440*/  ELECT P0, URZ, PT ;  /* 0x00000000003f782f */ /* 0x000fe40003800000 */
[----:B------:R-:W-:Y:S01]  /*0450*/  SHF.R.S32.HI R9, RZ, 0x1f, R8 ;  /* 0x0000001fff097819 */ /* 0x000fe20000011408 */
[----:B------:R-:W1:Y:S01]  /*0460*/  S2R R4, SR_CTAID.Y ;  /* 0x0000000000047919 */ /* 0x000e620000002600 */
[----:B------:R-:W-:Y:S01]  /*0470*/  LEA.HI R10, R10, R5, RZ, 0x2 ;  /* 0x000000050a0a7211 */ /* 0x000fe200078f10ff */
[----:B------:R-:W-:Y:S01]  /*0480*/  ULDC UR4, c[0x0][0x150] ;  /* 0x0000540000047ab9 */ /* 0x000fe20000000800 */
[----:B------:R-:W-:Y:S01]  /*0490*/  LEA.HI R9, R9, R8, RZ, 0x3 ;  /* 0x0000000809097211 */ /* 0x000fe200078f18ff */
[----:B------:R-:W2:Y:S01]  /*04a0*/  LDC R13, c[0x0][0x144] ;  /* 0x00005100ff0d7b82 */ /* 0x000ea20000000800 */
[----:B------:R-:W-:Y:S01]  /*04b0*/  LOP3.LUT R10, R10, 0x3ffffffc, RZ, 0xc0, !PT ;  /* 0x3ffffffc0a0a7812 */ /* 0x000fe200078ec0ff */
[----:B------:R-:W-:Y:S01]  /*04c0*/  NOP ;  /* 0x0000000000007918 */ /* 0x000fe20000000000 */
[--C-:B------:R-:W-:Y:S01]  /*04d0*/  SHF.R.S32.HI R6, RZ, 0x3, R9.reuse ;  /* 0x00000003ff067819 */ /* 0x100fe20000011409 */
[----:B------:R-:W-:Y:S01]  /*04e0*/  NOP ;  /* 0x0000000000007918 */ /* 0x000fe20000000000 */
[----:B------:R-:W-:Y:S01]  /*04f0*/  SHF.R.S32.HI R9, RZ, 0x1f, R9 ;  /* 0x0000001fff097819 */ /* 0x000fe20000011409 */
[----:B------:R-:W-:Y:S01]  /*0500*/  IMAD.IADD R10, R5, 0x1, -R10 ;  /* 0x00000001050a7824 */ /* 0x000fe200078e0a0a */
[----:B------:R-:W-:Y:S01]  /*0510*/  ISETP.NE.AND P3, PT, R2, RZ, PT ;  /* 0x000000ff0200720c */ /* 0x000fe20003f65270 */
[----:B------:R-:W3:Y:S01]  /*0520*/  LDC R15, c[0x0][0x140] ;  /* 0x00005000ff0f7b82 */ /* 0x000ee20000000800 */
[----:B------:R-:W-:Y:S01]  /*0530*/  LEA.HI R9, R9, R6, RZ, 0x2 ;  /* 0x0000000609097211 */ /* 0x000fe200078f10ff */
[----:B------:R-:W-:-:S03]  /*0540*/  IMAD.MOV.U32 R22, RZ, RZ, 0x1 ;  /* 0x00000001ff167424 */ /* 0x000fc600078e00ff */
[----:B------:R-:W-:Y:S02]  /*0550*/  LOP3.LUT R9, R9, 0xfffffffc, RZ, 0xc0, !PT ;  /* 0xfffffffc09097812 */ /* 0x000fe400078ec0ff */
[----:B0-----:R-:W-:Y:S02]  /*0560*/  ISETP.NE.OR P0, PT, R0, RZ, !P0 ;  /* 0x000000ff0000720c */ /* 0x001fe40004705670 */
[----:B-----5:R-:W-:Y:S01]  /*0570*/  I2FP.F32.U32 R0, UR8 ;  /* 0x0000000800007c45 */ /* 0x020fe20008201000 */
[----:B------:R-:W-:-:S04]  /*0580*/  IMAD.IADD R9, R6, 0x1, -R9 ;  /* 0x0000000106097824 */ /* 0x000fc800078e0a09 */
[----:B------:R-:W-:Y:S02]  /*0590*/  IMAD R9, R10, 0x4, R9 ;  /* 0x000000040a097824 */ /* 0x000fe400078e0209 */
[----:B------:R-:W-:Y:S01]  /*05a0*/  FMUL R11, R0, UR4 ;  /* 0x00000004000b7c20 */ /* 0x000fe20008400000 */
[----:B------:R-:W-:Y:S01]  /*05b0*/  ULDC UR4, c[0x0][0x154] ;  /* 0x0000550000047ab9 */ /* 0x000fe20000000800 */
[C---:B------:R-:W-:Y:S02]  /*05c0*/  IMAD.SHL.U32 R0, R9.reuse, 0x4, RZ ;  /* 0x0000000409007824 */ /* 0x040fe400078e00ff */
[----:B------:R-:W-:Y:S02]  /*05d0*/  VOTEU.ALL UP0, P0 ;  /* 0x00000000003f7886 */ /* 0x000fe40000000000 */
[----:B------:R-:W0:Y:S01]  /*05e0*/  F2I.U32.TRUNC.NTZ R11, R11 ;  /* 0x0000000b000b7305 */ /* 0x000e22000020f000 */
[----:B-1----:R-:W-:Y:S01]  /*05f0*/  I2FP.F32.U32 R12, R4 ;  /* 0x00000004000c7245 */ /* 0x002fe20000201000 */
[----:B------:R-:W-:Y:S01]  /*0600*/  VOTEU.ALL UP1, P0 ;  /* 0x00000000003f7886 */ /* 0x000fe20000020000 */
[----:B------:R-:W-:Y:S01]  /*0610*/  LOP3.LUT R19, R9, 0xc, R0, 0x78, !PT ;  /* 0x0000000c09137812 */ /* 0x000fe200078e7800 */
[----:B------:R-:W1:Y:S01]  /*0620*/  @!UP0 S2UR UR7, SR_CgaCtaId ;  /* 0x00000000000789c3 */ /* 0x000e620000008800 */
[----:B------:R-:W-:Y:S01]  /*0630*/  SHF.R.S32.HI R0, RZ, 0x1f, R3 ;  /* 0x0000001fff007819 */ /* 0x000fe20000011403 */
[----:B------:R-:W-:Y:S01]  /*0640*/  FMUL R14, R12, UR4 ;  /* 0x000000040c0e7c20 */ /* 0x000fe20008400000 */
[----:B------:R-:W-:Y:S01]  /*0650*/  SHF.R.S32.HI R6, RZ, 0x1f, R19 ;  /* 0x0000001fff067819 */ /* 0x000fe20000011413 */
[----:B------:R-:W-:Y:S01]  /*0660*/  UMOV UR4, 0x20 ;  /* 0x0000002000047882 */ /* 0x000fe20000000000 */
[----:B------:R-:W-:Y:S01]  /*0670*/  LEA.HI R0, R0, R3, RZ, 0x2 ;  /* 0x0000000300007211 */ /* 0x000fe200078f10ff */
[----:B------:R-:W-:Y:S01]  /*0680*/  @!UP0 UMOV UR6, 0x400 ;  /* 0x0000040000068882 */ /* 0x000fe20000000000 */
[----:B------:R-:W-:Y:S01]  /*0690*/  LEA.HI R10, R6, R19, RZ, 0x3 ;  /* 0x00000013060a7211 */ /* 0x000fe200078f18ff */
[----:B------:R-:W5:Y:S01]  /*06a0*/  LDC R9, c[0x0][0x148] ;  /* 0x00005200ff097b82 */ /* 0x000f620000000800 */
[----:B------:R-:W4:Y:S01]  /*06b0*/  F2I.U32.TRUNC.NTZ R14, R14 ;  /* 0x0000000e000e7305 */ /* 0x000f22000020f000 */
[----:B------:R-:W-:Y:S01]  /*06c0*/  LOP3.LUT R0, R0, 0xfffffffc, RZ, 0xc0, !PT ;  /* 0xfffffffc00007812 */ /* 0x000fe200078ec0ff */
[----:B0-----:R-:W-:Y:S01]  /*06d0*/  IMAD.MOV R6, RZ, RZ, -R11 ;  /* 0x000000ffff067224 */ /* 0x001fe200078e0a0b */
[----:B------:R-:W-:Y:S01]  /*06e0*/  LOP3.LUT R12, R10, 0xfffffff8, RZ, 0xc0, !PT ;  /* 0xfffffff80a0c7812 */ /* 0x000fe200078ec0ff */
[----:B------:R-:W-:-:S04]  /*06f0*/  @!UP0 UIADD3 UR4, -UR4, 0x100000, URZ ;  /* 0x0010000004048890 */ /* 0x000fc8000fffe13f */
[----:B------:R-:W-:Y:S02]  /*0700*/  @!UP0 USHF.L.U32 UR5, UR4, 0xb, URZ ;  /* 0x0000000b04058899 */ /* 0x000fe4000800063f */
[----:B------:R-:W-:Y:S01]  /*0710*/  @!UP0 USHF.L.U32 UR4, UR4, 0x1, URZ ;  /* 0x0000000104048899 */ /* 0x000fe2000800063f */
[----:B---3--:R-:W-:Y:S01]  /*0720*/  ISETP.EQ.U32.AND P2, PT, R15, 0x1, PT ;  /* 0x000000010f00780c */ /* 0x008fe20003f42070 */
[----:B--2---:R-:W-:Y:S02]  /*0730*/  IMAD R6, R13, R6, UR8 ;  /* 0x000000080d067e24 */ /* 0x004fe4000f8e0206 */
[----:B------:R-:W-:Y:S02]  /*0740*/  IMAD.IADD R11, R19, 0x1, -R12 ;  /* 0x00000001130b7824 */ /* 0x000fe400078e0a0c */
[----:B------:R-:W-:Y:S01]  /*0750*/  IMAD.IADD R3, R3, 0x1, -R0 ;  /* 0x0000000103037824 */ /* 0x000fe200078e0a00 */
[----:B------:R-:W-:Y:S02]  /*0760*/  LOP3.LUT R0, R94, 0x7f, RZ, 0xc0, !PT ;  /* 0x0000007f5e007812 */ /* 0x000fe400078ec0ff */
[----:B------:R-:W-:Y:S01]  /*0770*/  ISETP.NE.AND P4, PT, R11, R6, PT ;  /* 0x000000060b00720c */ /* 0x000fe20003f85270 */
[----:B----4-:R-:W-:Y:S01]  /*0780*/  IMAD.MOV R24, RZ, RZ, -R14 ;  /* 0x000000ffff187224 */ /* 0x010fe200078e0a0e */
[----:B-1----:R-:W-:Y:S01]  /*0790*/  @!UP0 ULEA UR6, UR7, UR6, 0x18 ;  /* 0x0000000607068291 */ /* 0x002fe2000f8ec03f */
[C---:B------:R-:W-:Y:S01]  /*07a0*/  ISETP.NE.AND P1, PT, R3.reuse, 0x3, PT ;  /* 0x000000030300780c */ /* 0x040fe20003f25270 */
[----:B------:R-:W-:Y:S01]  /*07b0*/  VOTEU.ALL UP0, P0 ;  /* 0x00000000003f7886 */ /* 0x000fe20000000000 */
[----:B------:R-:W-:Y:S01]  /*07c0*/  LOP3.LUT P0, RZ, R8, 0x7, RZ, 0xc0, !PT ;  /* 0x0000000708ff7812 */ /* 0x000fe2000780c0ff */
[----:B------:R-:W-:Y:S01]  /*07d0*/  VIADD R8, R2, 0xffffffff ;  /* 0xffffffff02087836 */ /* 0x000fe20000000000 */
[----:B------:R-:W-:Y:S01]  /*07e0*/  ISETP.EQ.OR P1, PT, R3, RZ, !P1 ;  /* 0x000000ff0300720c */ /* 0x000fe20004f22670 */
[----:B-----5:R-:W-:Y:S01]  /*07f0*/  IMAD R11, R9, R24, R4 ;  /* 0x00000018090b7224 */ /* 0x020fe200078e0204 */
[----:B------:R-:W-:-:S04]  /*0800*/  ISETP.LT.U32.AND P0, PT, R19, 0x8, !P0 ;  /* 0x000000081300780c */ /* 0x000fc80004701070 */
[----:B------:R-:W-:Y:S02]  /*0810*/  @P4 SHF.R.S32.HI R10, RZ, 0x3, R10 ;  /* 0x00000003ff0a4819 */ /* 0x000fe4000001140a */
[----:B------:R-:W-:Y:S01]  /*0820*/  ISETP.EQ.AND P1, PT, R2, RZ, P1 ;  /* 0x000000ff0200720c */ /* 0x000fe20000f22270 */
[----:B------:R-:W0:Y:S02]  /*0830*/  FENCE.VIEW.ASYNC.S ;  /* 0x00000000000073c6 */ /* 0x000e240000000000 */
[----:B0-----:R0:W1:Y:S01]  /*0840*/  @!UP0 SYNCS.EXCH.64 URZ, [UR6+0xc0], UR4 ;  /* 0x0000c004063f85b2 */ /* 0x0010620008000100 */
[----:B------:R-:W-:Y:S02]  /*0850*/  @P4 ISETP.NE.AND P5, PT, R10, R11, PT ;  /* 0x0000000b0a00420c */ /* 0x000fe40003fa5270 */
[----:B------:R-:W-:Y:S02]  /*0860*/  ISETP.GE.U32.AND P6, PT, R8, 0x2, PT ;  /* 0x000000020800780c */ /* 0x000fe40003fc6070 */
[----:B------:R-:W-:-:S02]  /*0870*/  SEL R11, RZ, 0x1, !P0 ;  /* 0x00000001ff0b7807 */ /* 0x000fc40004000000 */
[----:B------:R-:W-:Y:S02]  /*0880*/  @P4 SEL R22, RZ, 0x1, P5 ;  /* 0x00000001ff164807 */ /* 0x000fe40002800000 */
[----:B------:R-:W-:Y:S02]  /*0890*/  SEL R18, RZ, 0x1, !P1 ;  /* 0x00000001ff127807 */ /* 0x000fe40004800000 */
[----:B------:R-:W-:Y:S02]  /*08a0*/  LOP3.LUT R22, R22, R11, RZ, 0xc0, !PT ;  /* 0x0000000b16167212 */ /* 0x000fe400078ec0ff */
[----:B------:R-:W-:Y:S01]  /*08b0*/  SEL R18, R18, 0x2, P6 ;  /* 0x0000000212127807 */ /* 0x000fe20003000000 */
[----:B------:R0:W2:Y:S01]  /*08c0*/  @!UP1 SYNCS.EXCH.64 URZ, [UR6+0xc8], UR4 ;  /* 0x0000c804063f95b2 */ /* 0x0000a20008000100 */
[----:B------:R-:W-:Y:S01]  /*08d0*/  NOP ;  /* 0x0000000000007918 */ /* 0x000fe20000000000 */
[----:B------:R-:W-:Y:S05]  /*08e0*/  @!P2 BRA `(.L_x_4) ;  /* 0x000000000008a947 */ /* 0x000fea0003800000 */
[----:B-12---:R-:W-:Y:S01]  /*08f0*/  UCGABAR_ARV ;  /* 0x00000000000079c7 */ /* 0x006fe20008000000 */
[----:B------:R-:W-:Y:S05]  /*0900*/  BRA `(.L_x_5) ;  /* 0x0000000000047947 */ /* 0x000fea0003800000 */
.L_x_4:
[----:B-12---:R-:W-:Y:S01]  /*0910*/  NOP ;  /* 0x0000000000007918 */ /* 0x006fe20000000000 */
.L_x_5:
[----:B------:R-:W1:Y:S01]  /*0920*/  LDC R2, c[0x0][0x65c] ;  /* 0x00019700ff027b82 */ /* 0x000e620000000800 */
[----:B------:R-:W-:Y:S02]  /*0930*/  IMAD.U32 R10, RZ, RZ, UR8 ;  /* 0x00000008ff0a7e24 */ /* 0x000fe4000f8e00ff */
[----:B------:R-:W-:Y:S01]  /*0940*/  IMAD.MOV.U32 R11, RZ, RZ, RZ ;  /* 0x000000ffff0b7224 */ /* 0x000fe200078e00ff */
[----:B-1----:R-:W-:-:S04]  /*0950*/  ISETP.NE.AND P1, PT, R2, 0x1, PT ;  /* 0x000000010200780c */ /* 0x002fc80003f25270 */
[----:B------:R-:W-:-:S09]  /*0960*/  P2R R5, PR, RZ, 0x2 ;  /* 0x00000002ff057803 */ /* 0x000fd20000000000 */
[----:B------:R-:W1:Y:S01]  /*0970*/  @P1 LDC R17, c[0x0][0x10] ;  /* 0x00000400ff111b82 */ /* 0x000e620000000800 */
[----:B------:R-:W-:Y:S02]  /*0980*/  @P1 IMAD.MOV.U32 R5, RZ, RZ, RZ ;  /* 0x000000ffff051224 */ /* 0x000fe400078e00ff */
[----:B------:R-:W-:-:S05]  /*0990*/  @P1 IMAD.MOV.U32 R15, RZ, RZ, RZ ;  /* 0x000000ffff0f1224 */ /* 0x000fca00078e00ff */
[----:B------:R-:W2:Y:S01]  /*09a0*/  @!P1 LDC R13, c[0x0][0xc] ;  /* 0x00000300ff0d9b82 */ /* 0x000ea20000000800 */
[----:B0-----:R-:W-:Y:S01]  /*09b0*/  ULDC UR4, c[0x0][0xc] ;  /* 0x0000030000047ab9 */ /* 0x001fe20000000800 */
[----:B------:R-:W-:Y:S01]  /*09c0*/  ULDC UR5, c[0x0][0x10] ;  /* 0x0000040000057ab9 */ /* 0x000fe20000000800 */
[----:B------:R-:W-:Y:S01]  /*09d0*/  ULDC UR6, c[0x0][0x14] ;  /* 0x0000050000067ab9 */ /* 0x000fe20000000800 */
[----:B------:R-:W-:-:S04]  /*09e0*/  UIMAD.WIDE.U32 UR4, UR4, UR5, URZ ;  /* 0x00000005040472a5 */ /* 0x000fc8000f8e003f */
[----:B------:R-:W-:Y:S02]  /*09f0*/  UIMAD.WIDE.U32 UR36, UR4, UR6, URZ ;  /* 0x00000006042472a5 */ /* 0x000fe4000f8e003f */
[----:B------:R-:W-:-:S04]  /*0a00*/  UIMAD UR42, UR5, UR6, URZ ;  /* 0x00000006052a72a4 */ /* 0x000fc8000f8e023f */
[----:B------:R-:W-:Y:S01]  /*0a10*/  UIADD3 UR42, UR37, UR42, URZ ;  /* 0x0000002a252a7290 */ /* 0x000fe2000fffe03f */
[----:B-1----:R-:W-:-:S04]  /*0a20*/  @P1 IMAD.WIDE.U32 R16, R17, UR8, R4 ;  /* 0x0000000811101c25 */ /* 0x002fc8000f8e0004 */
[----:B------:R-:W-:Y:S02]  /*0a30*/  @P1 IMAD.IADD R17, R17, 0x1, R15 ;  /* 0x0000000111111824 */ /* 0x000fe400078e020f */
[----:B--2---:R-:W-:-:S04]  /*0a40*/  @!P1 IMAD.WIDE.U32 R10, R4, R13, R10 ;  /* 0x0000000d040a9225 */ /* 0x004fc800078e000a */
[----:B------:R-:W-:Y:S02]  /*0a50*/  @!P1 IMAD.MOV.U32 R16, RZ, RZ, R10 ;  /* 0x000000ffff109224 */ /* 0x000fe400078e000a */
[----:B------:R-:W-:Y:S01]  /*0a60*/  @!P1 IMAD.MOV.U32 R17, RZ, RZ, R11 ;  /* 0x000000ffff119224 */ /* 0x000fe200078e000b */
[----:B------:R-:W-:Y:S06]  /*0a70*/  @!P2 BRA `(.L_x_6) ;  /* 0x00000000000ca947 */ /* 0x000fec0003800000 */
[----:B------:R-:W-:Y:S01]  /*0a80*/  UCGABAR_WAIT ;  /* 0x0000000000007dc7 */ /* 0x000fe20008000000 */
[----:B------:R-:W-:Y:S01]  /*0a90*/  CCTL.IVALL ;  /* 0x00000000ff00798f */ /* 0x000fe20002000000 */
[----:B------:R-:W-:Y:S05]  /*0aa0*/  BRA `(.L_x_7) ;  /* 0x0000000000047947 */ /* 0x000fea0003800000 */
.L_x_6:
[----:B------:R-:W-:Y:S06]  /*0ab0*/  BAR.SYNC.DEFER_BLOCKING 0x0 ;  /* 0x0000000000007b1d */ /* 0x000fec0000010000 */
.L_x_7:
[----:B------:R-:W-:Y:S05]  /*0ac0*/  @!P3 BRA `(.L_x_8) ;  /* 0x000000500054b947 */ /* 0x000fea0003800000 */
[----:B------:R-:W-:-:S13]  /*0ad0*/  ISETP.GT.U32.AND P0, PT, R8, 0x1, PT ;  /* 0x000000010800780c */ /* 0x000fda0003f04070 */
[----:B------:R-:W-:Y:S05]  /*0ae0*/  @P0 EXIT ;  /* 0x000000000000094d */ /* 0x000fea0003800000 */
[----:B------:R-:W-:Y:S01]  /*0af0*/  ULDC.64 UR4, c[0x0][0x650] ;  /* 0x0001940000047ab9 */ /* 0x000fe20000000a00 */
[----:B------:R-:W-:Y:S01]  /*0b00*/  PRMT R3, RZ, 0x7610, R3 ;  /* 0x00007610ff037816 */ /* 0x000fe20000000003 */
[----:B------:R-:W-:Y:S01]  /*0b10*/  IMAD.MOV.U32 R99, RZ, RZ, -0x1 ;  /* 0xffffffffff637424 */ /* 0x000fe200078e00ff */
[----:B------:R-:W-:Y:S01]  /*0b20*/  ISETP.GE.U32.AND P0, PT, R16, UR4, PT ;  /* 0x0000000410007c0c */ /* 0x000fe2000bf06070 */
[----:B------:R-:W-:Y:S02]  /*0b30*/  IMAD.MOV.U32 R100, RZ, RZ, -0x1 ;  /* 0xffffffffff647424 */ /* 0x000fe400078e00ff */
[----:B------:R-:W-:Y:S01]  /*0b40*/  IMAD.MOV.U32 R23, RZ, RZ, -0x1 ;  /* 0xffffffffff177424 */ /* 0x000fe200078e00ff */
[----:B------:R-:W-:-:S13]  /*0b50*/  ISETP.GE.U32.AND.EX P0, PT, R17, UR5, PT, P0 ;  /* 0x0000000511007c0c */ /* 0x000fda000bf06100 */
[----:B------:R-:W-:Y:S05]  /*0b60*/  @P0 BRA `(.L_x_9) ;  /* 0x00000004002c0947 */ /* 0x000fea0003800000 */
[----:B------:R-:W0:Y:S01]  /*0b70*/  LDC.64 R26, c[0x0][0x628] ;  /* 0x00018a00ff1a7b82 */ /* 0x000e220000000a00 */
[----:B------:R-:W-:Y:S02]  /*0b80*/  IMAD.MOV.U32 R10, RZ, RZ, R16 ;  /* 0x000000ffff0a7224 */ /* 0x000fe400078e0010 */
[----:B------:R-:W-:-:S05]  /*0b90*/  IMAD.MOV.U32 R11, RZ, RZ, R17 ;  /* 0x000000ffff0b7224 */ /* 0x000fca00078e0011 */
[----:B------:R-:W1:Y:S08]  /*0ba0*/  LDC R8, c[0x0][0x630] ;  /* 0x00018c00ff087b82 */ /* 0x000e700000000800 */
[----:B------:R-:W2:Y:S01]  /*0bb0*/  LDC.64 R28, c[0x0][0x620] ;  /* 0x00018800ff1c7b82 */ /* 0x000ea20000000a00 */
[----:B0-----:R-:W-:-:S04]  /*0bc0*/  ISETP.NE.U32.AND P0, PT, R26, RZ, PT ;  /* 0x000000ff1a00720c */ /* 0x001fc80003f05070 */
[----:B------:R-:W-:-:S13]  /*0bd0*/  ISETP.NE.AND.EX P0, PT, R27, RZ, PT, P0 ;  /* 0x000000ff1b00720c */ /* 0x000fda0003f05300 */
[----:B-12---:R-:W-:Y:S05]  /*0be0*/  @!P0 BRA `(.L_x_10) ;  /* 0x0000000000288947 */ /* 0x006fea0003800000 */
[----:B------:R-:W0:Y:S02]  /*0bf0*/  LDC R3, c[0x0][0x634] ;  /* 0x00018d00ff037b82 */ /* 0x000e240000000800 */
[----:B0-----:R-:W-:-:S05]  /*0c00*/  IADD3 R3, P0, R16, R3, RZ ;  /* 0x0000000310037210 */ /* 0x001fca0007f1e0ff */
[----:B------:R-:W-:-:S04]  /*0c10*/  IMAD.X R21, RZ, RZ, R17, P0 ;  /* 0x000000ffff157224 */ /* 0x000fc800000e0611 */
[----:B------:R-:W-:-:S04]  /*0c20*/  IMAD.WIDE.U32 R10, R21, R26, RZ ;  /* 0x0000001a150a7225 */ /* 0x000fc800078e00ff */
[----:B------:R-:W-:-:S04]  /*0c30*/  IMAD.WIDE.U32 R12, P0, R3, R27, R10 ;  /* 0x0000001b030c7225 */ /* 0x000fc8000780000a */
[----:B------:R-:W-:-:S04]  /*0c40*/  IMAD.WIDE.U32 R10, R3, R26, RZ ;  /* 0x0000001a030a7225 */ /* 0x000fc800078e00ff */
[----:B------:R-:W-:Y:S01]  /*0c50*/  IMAD.X R15, RZ, RZ, RZ, P0 ;  /* 0x000000ffff0f7224 */ /* 0x000fe200000e06ff */
[----:B------:R-:W-:Y:S01]  /*0c60*/  IADD3 RZ, P0, R11, R12, RZ ;  /* 0x0000000c0bff7210 */ /* 0x000fe20007f1e0ff */
[----:B------:R-:W-:-:S04]  /*0c70*/  IMAD.MOV.U32 R14, RZ, RZ, R13 ;  /* 0x000000ffff0e7224 */ /* 0x000fc800078e000d */
[----:B------:R-:W-:-:S08]  /*0c80*/  IMAD.WIDE.U32.X R10, R21, R27, R14, P0 ;  /* 0x0000001b150a7225 */ /* 0x000fd000000e040e */
.L_x_10:
[----:B------:R-:W0:Y:S01]  /*0c90*/  LDC.64 R32, c[0x0][0x640] ;  /* 0x00019000ff207b82 */ /* 0x000e220000000a00 */
[--C-:B------:R-:W-:Y:S01]  /*0ca0*/  SHF.R.U64 R27, R10, R8, R11.reuse ;  /* 0x000000080a1b7219 */ /* 0x100fe2000000120b */
[----:B------:R-:W-:Y:S01]  /*0cb0*/  IMAD R31, R9, R24, R4 ;  /* 0x00000018091f7224 */ /* 0x000fe200078e0204 */
[----:B------:R-:W-:Y:S01]  /*0cc0*/  SHF.R.U32.HI R3, RZ, R8, R11 ;  /* 0x00000008ff037219 */ /* 0x000fe2000001160b */
[----:B------:R-:W-:Y:S01]  /*0cd0*/  IMAD.MOV.U32 R23, RZ, RZ, 0x1 ;  /* 0x00000001ff177424 */ /* 0x000fe200078e00ff */
[----:B------:R-:W-:-:S03]  /*0ce0*/  IADD3 R5, P0, RZ, -R27, RZ ;  /* 0x8000001bff057210 */ /* 0x000fc60007f1e0ff */
[----:B------:R-:W1:Y:S02]  /*0cf0*/  LDC R12, c[0x0][0x618] ;  /* 0x00018600ff0c7b82 */ /* 0x000e640000000800 */
[----:B------:R-:W-:Y:S02]  /*0d00*/  IMAD.X R3, RZ, RZ, ~R3, P0 ;  /* 0x000000ffff037224 */ /* 0x000fe400000e0e03 */
[----:B------:R-:W-:-:S04]  /*0d10*/  IMAD.WIDE.U32 R10, R5, R28, R16 ;  /* 0x0000001c050a7225 */ /* 0x000fc800078e0010 */
[----:B------:R-:W2:Y:S01]  /*0d20*/  LDC R20, c[0x0][0x608] ;  /* 0x00018200ff147b82 */ /* 0x000ea20000000800 */
[----:B------:R-:W-:Y:S02]  /*0d30*/  IMAD R8, R3, R28, RZ ;  /* 0x0000001c03087224 */ /* 0x000fe400078e02ff */
[----:B------:R-:W-:Y:S02]  /*0d40*/  IMAD.MOV.U32 R3, RZ, RZ, -0x1 ;  /* 0xffffffffff037424 */ /* 0x000fe400078e00ff */
[----:B------:R-:W-:-:S03]  /*0d50*/  IMAD R5, R5, R29, R8 ;  /* 0x0000001d05057224 */ /* 0x000fc600078e0208 */
[----:B------:R-:W3:Y:S01]  /*0d60*/  LDC R30, c[0x0][0x658] ;  /* 0x00019600ff1e7b82 */ /* 0x000ee20000000800 */
[----:B------:R-:W-:Y:S01]  /*0d70*/  IMAD.IADD R5, R11, 0x1, R5 ;  /* 0x000000010b057824 */ /* 0x000fe200078e0205 */
[----:B0-----:R-:W-:-:S04]  /*0d80*/  ISETP.NE.U32.AND P0, PT, R32, RZ, PT ;  /* 0x000000ff2000720c */ /* 0x001fc80003f05070 */
[----:B------:R-:W-:Y:S02]  /*0d90*/  ISETP.NE.AND.EX P0, PT, R33, RZ, PT, P0 ;  /* 0x000000ff2100720c */ /* 0x000fe40003f05300 */
[----:B------:R-:W0:Y:S01]  /*0da0*/  LDC R26, c[0x0][0x600] ;  /* 0x00018000ff1a7b82 */ /* 0x000e220000000800 */
[-CC-:B-1----:R-:W-:Y:S02]  /*0db0*/  SHF.R.U64 R14, R10, R12.reuse, R5.reuse ;  /* 0x0000000c0a0e7219 */ /* 0x182fe40000001205 */
[----:B------:R-:W-:-:S05]  /*0dc0*/  SHF.R.U32.HI R5, RZ, R12, R5 ;  /* 0x0000000cff057219 */ /* 0x000fca0000011605 */
[----:B------:R-:W1:Y:S01]  /*0dd0*/  LDC R15, c[0x0][0x648] ;  /* 0x00019200ff0f7b82 */ /* 0x000e620000000800 */
[-CC-:B--2---:R-:W-:Y:S02]  /*0de0*/  SHF.R.U64 R29, R14, R20.reuse, R5.reuse ;  /* 0x000000140e1d7219 */ /* 0x184fe40000001205 */
[----:B------:R-:W-:-:S05]  /*0df0*/  SHF.R.U32.HI R5, RZ, R20, R5 ;  /* 0x00000014ff057219 */ /* 0x000fca0000011605 */
[----:B------:R-:W2:Y:S01]  /*0e00*/  LDC R21, c[0x0][0x638] ;  /* 0x00018e00ff157b82 */ /* 0x000ea20000000800 */
[-CC-:B---3--:R-:W-:Y:S02]  /*0e10*/  SHF.R.U64 R20, R29, R30.reuse, R5.reuse ;  /* 0x0000001e1d147219 */ /* 0x188fe40000001205 */
[-C--:B------:R-:W-:Y:S02]  /*0e20*/  SHF.L.U32 R3, R3, R30.reuse, RZ ;  /* 0x0000001e03037219 */ /* 0x080fe400000006ff */
[----:B------:R-:W-:Y:S01]  /*0e30*/  SHF.R.U32.HI R5, RZ, R30, R5 ;  /* 0x0000001eff057219 */ /* 0x000fe20000011605 */
[----:B------:R-:W-:Y:S01]  /*0e40*/  IMAD.MOV.U32 R4, RZ, RZ, R20 ;  /* 0x000000ffff047224 */ /* 0x000fe200078e0014 */
[----:B------:R-:W-:Y:S01]  /*0e50*/  LOP3.LUT R12, RZ, R3, RZ, 0x33, !PT ;  /* 0x00000003ff0c7212 */ /* 0x000fe200078e33ff */
[----:B------:R-:W3:Y:S01]  /*0e60*/  LDC R25, c[0x0][0x610] ;  /* 0x00018400ff197b82 */ /* 0x000ee20000000800 */
[----:B------:R-:W-:Y:S05]  /*0e70*/  @!P0 BRA `(.L_x_11) ;  /* 0x0000000000288947 */ /* 0x000fea0003800000 */
[----:B------:R-:W4:Y:S02]  /*0e80*/  LDC R3, c[0x0][0x64c] ;  /* 0x00019300ff037b82 */ /* 0x000f240000000800 */
[----:B----4-:R-:W-:-:S05]  /*0e90*/  IADD3 R3, P0, R20, R3, RZ ;  /* 0x0000000314037210 */ /* 0x010fca0007f1e0ff */
        /* <DEDUP_REMOVED lines=8> */
.L_x_11:
[----:B-1----:R-:W-:Y:S01]  /*0f20*/  SHF.R.U64 R4, R4, R15, R5 ;  /* 0x0000000f04047219 */ /* 0x002fe20000001205 */
[----:B0-----:R-:W-:Y:S01]  /*0f30*/  VIADD R5, R26, 0xffffffff ;  /* 0xffffffff1a057836 */ /* 0x001fe20000000000 */
[----:B------:R-:W-:Y:S01]  /*0f40*/  SHF.L.U32 R3, R23, R30, RZ ;  /* 0x0000001e17037219 */ /* 0x000fe200000006ff */
[----:B------:R-:W-:Y:S01]  /*0f50*/  IMAD.MOV.U32 R23, RZ, RZ, R27 ;  /* 0x000000ffff177224 */ /* 0x000fe200078e001b */
[----:B------:R-:W-:Y:S01]  /*0f60*/  LOP3.LUT R12, R29, R12, RZ, 0xc0, !PT ;  /* 0x0000000c1d0c7212 */ /* 0x000fe200078ec0ff */
[----:B------:R-:W-:Y:S01]  /*0f70*/  IMAD.MOV R8, RZ, RZ, -R4 ;  /* 0x000000ffff087224 */ /* 0x000fe200078e0a04 */
[----:B------:R-:W-:Y:S02]  /*0f80*/  SEL R6, R6, R31, !P1 ;  /* 0x0000001f06067207 */ /* 0x000fe40004800000 */
[----:B------:R-:W-:Y:S01]  /*0f90*/  LOP3.LUT R5, R14, R5, RZ, 0xc0, !PT ;  /* 0x000000050e057212 */ /* 0x000fe200078ec0ff */
[----:B------:R-:W-:Y:S02]  /*0fa0*/  IMAD R9, R3, R4, R12 ;  /* 0x0000000403097224 */ /* 0x000fe400078e020c */
[----:B--2---:R-:W-:-:S02]  /*0fb0*/  IMAD R3, R8, R21, R20 ;  /* 0x0000001508037224 */ /* 0x004fc400078e0214 */
[----:B---3--:R-:W-:Y:S02]  /*0fc0*/  IMAD R6, R9, R25, R6 ;  /* 0x0000001909067224 */ /* 0x008fe400078e0206 */
[----:B------:R-:W-:Y:S02]  /*0fd0*/  IMAD R99, R3, R26, R5 ;  /* 0x0000001a03637224 */ /* 0x000fe400078e0205 */
[----:B------:R-:W-:-:S03]  /*0fe0*/  IMAD.MOV.U32 R4, RZ, RZ, 0x1 ;  /* 0x00000001ff047424 */ /* 0x000fc600078e00ff */
[----:B------:R-:W-:Y:S02]  /*0ff0*/  SEL R100, R99, R6, !P1 ;  /* 0x0000000663647207 */ /* 0x000fe40004800000 */
[----:B------:R-:W-:Y:S02]  /*1000*/  PRMT R3, R4, 0x7610, R3 ;  /* 0x0000761004037816 */ /* 0x000fe40000000003 */
[----:B------:R-:W-:-:S07]  /*1010*/  SEL R99, R6, R99, !P1 ;  /* 0x0000006306637207 */ /* 0x000fce0004800000 */
.L_x_9:
[----:B------:R-:W-:-:S08]  /*1020*/  NOP ;  /* 0x0000000000007918 */ /* 0x000fd00000000000 */
[----:B------:R-:W0:Y:S02]  /*1030*/  USETMAXREG.TRY_ALLOC.CTAPOOL UP0, 0xe8 ;  /* 0x000000e8000079c8 */ /* 0x000e240008000600 */
[----:B0-----:R-:W-:-:S13]  /*1040*/  PLOP3.LUT P0, PT, PT, PT, UP0, 0x80, 0x0 ;  /* 0x000000000000781c */ /* 0x001fda0003f0f008 */
[----:B------:R-:W-:Y:S05]  /*1050*/  @!P0 BRA `(.L_x_9) ;  /* 0xfffffffc00f08947 */ /* 0x000fea000383ffff */
[----:B------:R-:W-:Y:S01]  /*1060*/  ULDC.64 UR4, c[0x0][0x598] ;  /* 0x0001660000047ab9 */ /* 0x000fe20000000a00 */
[----:B------:R-:W-:Y:S01]  /*1070*/  ULDC.64 UR38, c[0x0][0x208] ;  /* 0x0000820000267ab9 */ /* 0x000fe20000000a00 */
[----:B------:R-:W-:-:S04]  /*1080*/  ISETP.NE.U32.AND P0, PT, RZ, UR4, PT ;  /* 0x00000004ff007c0c */ /* 0x000fc8000bf05070 */
[----:B------:R-:W-:-:S13]  /*1090*/  ISETP.NE.AND.EX P0, PT, RZ, UR5, PT, P0 ;  /* 0x00000005ff007c0c */ /* 0x000fda000bf05300 */
[----:B------:R-:W-:Y:S05]  /*10a0*/  @!P0 BRA `(.L_x_12) ;  /* 0x00000000001c8947 */ /* 0x000fea0003800000 */
[----:B------:R-:W0:Y:S02]  /*10b0*/  LDC.64 R4, c[0x0][0x598] ;  /* 0x00016600ff047b82 */ /* 0x000e240000000a00 */
[----:B0-----:R-:W2:Y:S02]  /*10c0*/  LDG.E.64 R4, desc[UR38][R4.64] ;  /* 0x0000002604047981 */ /* 0x001ea4000c1e1b00 */
[----:B--2---:R-:W-:-:S04]  /*10d0*/  ISETP.NE.U32.AND P0, PT, R4, RZ, PT ;  /* 0x000000ff0400720c */ /* 0x004fc80003f05070 */
[----:B------:R-:W-:-:S13]  /*10e0*/  ISETP.NE.AND.EX P0, PT, R5, RZ, PT, P0 ;  /* 0x000000ff0500720c */ /* 0x000fda0003f05300 */
[----:B------:R-:W-:Y:S05]  /*10f0*/  @!P0 BRA `(.L_x_12) ;  /* 0x0000000000088947 */ /* 0x000fea0003800000 */
[----:B------:R0:W5:Y:S01]  /*1100*/  LD.E R90, desc[UR38][R4.64] ;  /* 0x00000026045a7980 */ /* 0x000162000c101900 */
[----:B------:R-:W-:Y:S05]  /*1110*/  BRA `(.L_x_13) ;  /* 0x0000000000247947 */ /* 0x000fea0003800000 */
.L_x_12:
[----:B------:R-:W-:Y:S02]  /*1120*/  ULDC.64 UR4, c[0x0][0x588] ;  /* 0x0001620000047ab9 */ /* 0x000fe40000000a00 */
[----:B------:R-:W-:-:S04]  /*1130*/  ISETP.NE.U32.AND P0, PT, RZ, UR4, PT ;  /* 0x00000004ff007c0c */ /* 0x000fc8000bf05070 */
[----:B------:R-:W-:-:S13]  /*1140*/  ISETP.NE.AND.EX P0, PT, RZ, UR5, PT, P0 ;  /* 0x00000005ff007c0c */ /* 0x000fda000bf05300 */
[----:B------:R-:W-:Y:S05]  /*1150*/  @!P0 BRA `(.L_x_14) ;  /* 0x00000000000c8947 */ /* 0x000fea0003800000 */
[----:B------:R-:W0:Y:S02]  /*1160*/  LDC.64 R90, c[0x0][0x588] ;  /* 0x00016200ff5a7b82 */ /* 0x000e240000000a00 */
[----:B0-----:R1:W5:Y:S01]  /*1170*/  LDG.E R90, desc[UR38][R90.64] ;  /* 0x000000265a5a7981 */ /* 0x001362000c1e1900 */
[----:B------:R-:W-:Y:S05]  /*1180*/  BRA `(.L_x_13) ;  /* 0x0000000000087947 */ /* 0x000fea0003800000 */
.L_x_14:
[----:B------:R-:W-:Y:S02]  /*1190*/  ULDC UR4, c[0x0][0x580] ;  /* 0x0001600000047ab9 */ /* 0x000fe40000000800 */
[----:B------:R-:W-:-:S07]  /*11a0*/  IMAD.U32 R90, RZ, RZ, UR4 ;  /* 0x00000004ff5a7e24 */ /* 0x000fce000f8e00ff */
.L_x_13:
[----:B------:R-:W-:Y:S02]  /*11b0*/  ULDC.64 UR4, c[0x0][0x5a0] ;  /* 0x0001680000047ab9 */ /* 0x000fe40000000a00 */
[----:B------:R-:W-:-:S04]  /*11c0*/  ISETP.NE.U32.AND P0, PT, RZ, UR4, PT ;  /* 0x00000004ff007c0c */ /* 0x000fc8000bf05070 */
[----:B------:R-:W-:-:S13]  /*11d0*/  ISETP.NE.AND.EX P0, PT, RZ, UR5, PT, P0 ;  /* 0x00000005ff007c0c */ /* 0x000fda000bf05300 */
[----:B------:R-:W-:Y:S05]  /*11e0*/  @!P0 BRA `(.L_x_15) ;  /* 0x00000000001c8947 */ /* 0x000fea0003800000 */
[----:B0-----:R-:W0:Y:S02]  /*11f0*/  LDC.64 R4, c[0x0][0x5a0] ;  /* 0x00016800ff047b82 */ /* 0x001e240000000a00 */
[----:B0-----:R-:W2:Y:S02]  /*1200*/  LDG.E.64 R4, desc[UR38][R4.64] ;  /* 0x0000002604047981 */ /* 0x001ea4000c1e1b00 */
[----:B--2---:R-:W-:-:S04]  /*1210*/  ISETP.NE.U32.AND P0, PT, R4, RZ, PT ;  /* 0x000000ff0400720c */ /* 0x004fc80003f05070 */
[----:B------:R-:W-:-:S13]  /*1220*/  ISETP.NE.AND.EX P0, PT, R5, RZ, PT, P0 ;  /* 0x000000ff0500720c */ /* 0x000fda0003f05300 */
[----:B------:R-:W-:Y:S05]  /*1230*/  @!P0 BRA `(.L_x_15) ;  /* 0x0000000000088947 */ /* 0x000fea0003800000 */
[----:B-1----:R0:W5:Y:S01]  /*1240*/  LD.E R91, desc[UR38][R4.64] ;  /* 0x00000026045b7980 */ /* 0x002162000c101900 */
[----:B------:R-:W-:Y:S05]  /*1250*/  BRA `(.L_x_16) ;  /* 0x0000000000247947 */ /* 0x000fea0003800000 */
.L_x_15:
[----:B------:R-:W-:Y:S02]  /*1260*/  ULDC.64 UR4, c[0x0][0x590] ;  /* 0x0001640000047ab9 */ /* 0x000fe40000000a00 */
[----:B------:R-:W-:-:S04]  /*1270*/  ISETP.NE.U32.AND P0, PT, RZ, UR4, PT ;  /* 0x00000004ff007c0c */ /* 0x000fc8000bf05070 */
[----:B------:R-:W-:-:S13]  /*1280*/  ISETP.NE.AND.EX P0, PT, RZ, UR5, PT, P0 ;  /* 0x00000005ff007c0c */ /* 0x000fda000bf05300 */
[----:B------:R-:W-:Y:S05]  /*1290*/  @!P0 BRA `(.L_x_17) ;  /* 0x00000000000c8947 */ /* 0x000fea0003800000 */
[----:B0-----:R-:W1:Y:S02]  /*12a0*/  LDC.64 R4, c[0x0][0x590] ;  /* 0x00016400ff047b82 */ /* 0x001e640000000a00 */
[----:B-1----:R1:W5:Y:S01]  /*12b0*/  LDG.E R91, desc[UR38][R4.64] ;  /* 0x00000026045b7981 */ /* 0x002362000c1e1900 */
[----:B------:R-:W-:Y:S05]  /*12c0*/  BRA `(.L_x_16) ;  /* 0x0000000000087947 */ /* 0x000fea0003800000 */
.L_x_17:
[----:B------:R-:W-:Y:S02]  /*12d0*/  ULDC UR4, c[0x0][0x584] ;  /* 0x0001610000047ab9 */ /* 0x000fe40000000800 */
[----:B-1----:R-:W-:-:S07]  /*12e0*/  IMAD.U32 R91, RZ, RZ, UR4 ;  /* 0x00000004ff5b7e24 */ /* 0x002fce000f8e00ff */
.L_x_16:
[----:B------:R-:W-:-:S13]  /*12f0*/  LOP3.LUT P0, RZ, R3, 0xff, RZ, 0xc0, !PT ;  /* 0x000000ff03ff7812 */ /* 0x000fda000780c0ff */
[----:B------:R-:W-:Y:S05]  /*1300*/  @!P0 EXIT ;  /* 0x000000000000894d */ /* 0x000fea0003800000 */
[----:B------:R-:W2:Y:S01]  /*1310*/  LDC R93, c[0x0][0x658] ;  /* 0x00019600ff5d7b82 */ /* 0x000ea20000000800 */
[----:B------:R-:W-:Y:S01]  /*1320*/  LOP3.LUT R7, R7, 0x1, RZ, 0xc0, !PT ;  /* 0x0000000107077812 */ /* 0x000fe200078ec0ff */
[----:B------:R-:W-:Y:S01]  /*1330*/  ULDC.64 UR6, c[0x0][0x288] ;  /* 0x0000a20000067ab9 */ /* 0x000fe20000000a00 */
[----:B------:R-:W-:Y:S01]  /*1340*/  SHF.R.U32.HI R3, RZ, 0x2, R94 ;  /* 0x00000002ff037819 */ /* 0x000fe2000001165e */
[----:B------:R-:W-:Y:S01]  /*1350*/  UIADD3 UR4, UR7, 0x3f, URZ ;  /* 0x0000003f07047890 */ /* 0x000fe2000fffe03f */
[----:B------:R-:W-:Y:S01]  /*1360*/  SHF.R.U32.HI R0, RZ, 0x1, R0 ;  /* 0x00000001ff007819 */ /* 0x000fe20000011600 */
[----:B------:R-:W-:Y:S01]  /*1370*/  IMAD.SHL.U32 R88, R7, 0x40, RZ ;  /* 0x0000004007587824 */ /* 0x000fe200078e00ff */
[----:B------:R-:W-:Y:S01]  /*1380*/  LOP3.LUT R3, R3, 0x7, RZ, 0xc0, !PT ;  /* 0x0000000703037812 */ /* 0x000fe200078ec0ff */
[----:B------:R-:W-:Y:S01]  /*1390*/  USHF.R.S32.HI UR5, URZ, 0x1f, UR4 ;  /* 0x0000001f3f057899 */ /* 0x000fe20008011404 */
[----:B------:R-:W-:Y:S01]  /*13a0*/  LOP3.LUT R0, R0, 0x30, RZ, 0xc0, !PT ;  /* 0x0000003000007812 */ /* 0x000fe200078ec0ff */
[----:B------:R-:W-:Y:S01]  /*13b0*/  IMAD.MOV.U32 R6, RZ, RZ, 0x1 ;  /* 0x00000001ff067424 */ /* 0x000fe200078e00ff */
[--C-:B------:R-:W-:Y:S01]  /*13c0*/  LOP3.LUT R88, R88, 0x40, R3.reuse, 0xe2, !PT ;  /* 0x0000004058587812 */ /* 0x100fe200078ee203 */
[----:B------:R-:W-:Y:S01]  /*13d0*/  ULEA.HI UR5, UR5, UR4, URZ, 0x6 ;  /* 0x0000000405057291 */ /* 0x000fe2000f8f303f */
[-C--:B01----:R-:W-:Y:S01]  /*13e0*/  IADD3 R4, RZ, -R0.reuse, -R3 ;  /* 0x80000000ff047210 */ /* 0x083fe20007ffe803 */
[----:B------:R-:W-:Y:S01]  /*13f0*/  IMAD.U32 R5, RZ, RZ, UR6 ;  /* 0x00000006ff057e24 */ /* 0x000fe2000f8e00ff */
[----:B------:R-:W-:Y:S01]  /*1400*/  LOP3.LUT R88, R88, R0, RZ, 0xfc, !PT ;  /* 0x0000000058587212 */ /* 0x000fe200078efcff */
[----:B------:R-:W-:Y:S01]  /*1410*/  USHF.R.S32.HI UR43, URZ, 0x6, UR5 ;  /* 0x000000063f2b7899 */ /* 0x000fe20008011405 */
[----:B------:R-:W-:Y:S01]  /*1420*/  IMAD.MOV.U32 R0, RZ, RZ, -0x1 ;  /* 0xffffffffff007424 */ /* 0x000fe200078e00ff */
[C---:B------:R-:W-:Y:S01]  /*1430*/  LOP3.LUT R92, R94.reuse, 0x3, RZ, 0xc0, !PT ;  /* 0x000000035e5c7812 */ /* 0x040fe200078ec0ff */
[----:B------:R-:W-:Y:S01]  /*1440*/  IMAD R4, R7, -0x40, R4 ;  /* 0xffffffc007047824 */ /* 0x000fe200078e0204 */
[----:B------:R-:W-:Y:S01]  /*1450*/  UISETP.LT.AND UP0, UPT, UR43, 0x1, UPT ;  /* 0x000000012b00788c */ /* 0x000fe2000bf01270 */
[----:B------:R-:W-:Y:S01]  /*1460*/  LOP3.LUT R95, R94, 0x80, RZ, 0xc0, !PT ;  /* 0x000000805e5f7812 */ /* 0x000fe200078ec0ff */
[----:B------:R-:W-:Y:S01]  /*1470*/  ULDC UR4, c[0x0][0x284] ;  /* 0x0000a10000047ab9 */ /* 0x000fe20000000800 */
[----:B------:R-:W-:Y:S01]  /*1480*/  IMAD R92, R92, -0x2, R5 ;  /* 0xfffffffe5c5c7824 */ /* 0x000fe200078e0205 */
[-C--:B--2---:R-:W-:Y:S01]  /*1490*/  SHF.L.U32 R0, R0, R93.reuse, RZ ;  /* 0x0000005d00007219 */ /* 0x084fe200000006ff */
[----:B------:R-:W-:Y:S01]  /*14a0*/  USEL UR44, UR43, 0x1, UP0 ;  /* 0x000000012b2c7887 */ /* 0x000fe20008000000 */
[----:B------:R-:W-:Y:S01]  /*14b0*/  SHF.L.U32 R93, R6, R93, RZ ;  /* 0x0000005d065d7219 */ /* 0x000fe200000006ff */
[----:B------:R-:W-:Y:S01]  /*14c0*/  IMAD.SHL.U32 R94, R94, 0x2, RZ ;  /* 0x000000025e5e7824 */ /* 0x000fe200078e00ff */
[----:B------:R-:W-:Y:S01]  /*14d0*/  SHF.R.U32.HI R95, RZ, 0x7, R95 ;  /* 0x00000007ff5f7819 */ /* 0x000fe2000001165f */
[----:B------:R-:W-:Y:S01]  /*14e0*/  VIADD R97, R4, UR4 ;  /* 0x0000000404617c36 */ /* 0x000fe20008000000 */
[----:B------:R-:W-:Y:S01]  /*14f0*/  LOP3.LUT R96, RZ, R0, RZ, 0x33, !PT ;  /* 0x00000000ff607212 */ /* 0x000fe200078e33ff */
[----:B------:R-:W-:Y:S01]  /*1500*/  IMAD.MOV.U32 R89, RZ, RZ, RZ ;  /* 0x000000ffff597224 */ /* 0x000fe200078e00ff */
[----:B------:R-:W-:Y:S01]  /*1510*/  UIADD3 UR44, UR43, -UR44, URZ ;  /* 0x8000002c2b2c7290 */ /* 0x000fe2000fffe03f */
[----:B------:R-:W-:Y:S01]  /*1520*/  UMOV UR40, URZ ;  /* 0x0000003f00287c82 */ /* 0x000fe20008000000 */
[----:B------:R-:W-:-:S10]  /*1530*/  UMOV UR41, URZ ;  /* 0x0000003f00297c82 */ /* 0x000fd40008000000 */
.L_x_167:
[----:B------:R-:W0:Y:S01]  /*1540*/  SHFL.IDX PT, R0, R95, RZ, 0x1f ;  /* 0x00001fff5f007589 */ /* 0x000e2200000e0000 */
[----:B-1----:R-:W1:Y:S01]  /*1550*/  S2UR UR7, SR_CgaCtaId ;  /* 0x00000000000779c3 */ /* 0x002e620000008800 */
[----:B------:R-:W-:Y:S01]  /*1560*/  UMOV UR6, 0x400 ;  /* 0x0000040000067882 */ /* 0x000fe20000000000 */
[----:B0-----:R-:W-:Y:S01]  /*1570*/  R2UR UR4, R0 ;  /* 0x00000000000472ca */ /* 0x001fe200000e0000 */
[----:B-1----:R-:W-:-:S12]  /*1580*/  ULEA UR6, UR7, UR6, 0x18 ;  /* 0x0000000607067291 */ /* 0x002fd8000f8ec03f */
[----:B------:R-:W-:-:S04]  /*1590*/  ULEA.HI UR5, UR4, UR4, URZ, 0x1 ;  /* 0x0000000404057291 */ /* 0x000fc8000f8f083f */
[----:B------:R-:W-:-:S04]  /*15a0*/  ULOP3.LUT UR5, UR5, 0xffffe, URZ, 0xc0, !UPT ;  /* 0x000ffffe05057892 */ /* 0x000fc8000f8ec03f */
[----:B------:R-:W-:-:S03]  /*15b0*/  UIADD3 UR5, UR4, -UR5, URZ ;  /* 0x8000000504057290 */ /* 0x000fc6000fffe03f */
[----:B------:R-:W-:Y:S01]  /*15c0*/  ULDC UR4, c[0x0][0x28c] ;  /* 0x0000a30000047ab9 */ /* 0x000fe20000000800 */
[----:B------:R-:W-:Y:S01]  /*15d0*/  ULEA UR5, UR5, UR6, 0xc ;  /* 0x0000000605057291 */ /* 0x000fe2000f8e603f */
[----:B------:R-:W-:-:S03]  /*15e0*/  ISETP.LT.AND P0, PT, RZ, UR4, PT ;  /* 0x00000004ff007c0c */ /* 0x000fc6000bf01270 */
[----:B------:R-:W-:-:S04]  /*15f0*/  UIADD3 UR5, UR5, 0x180, URZ ;  /* 0x0000018005057890 */ /* 0x000fc8000fffe03f */
[----:B------:R-:W-:-:S04]  /*1600*/  USHF.R.U32.HI UR5, URZ, 0x4, UR5 ;  /* 0x000000043f057899 */ /* 0x000fc80008011605 */
[----:B------:R-:W-:-:S04]  /*1610*/  ULOP3.LUT UR5, UR5, 0x3fff, URZ, 0xc0, !UPT ;  /* 0x00003fff05057892 */ /* 0x000fc8000f8ec03f */
[----:B------:R-:W-:Y:S01]  /*1620*/  ULOP3.LUT UR45, UR5, 0x10000, URZ, 0xfc, !UPT ;  /* 0x00010000052d7892 */ /* 0x000fe2000f8efc3f */
[----:B---34-:R-:W-:Y:S11]  /*1630*/  @P0 BRA `(.L_x_18) ;  /* 0x0000000000400947 */ /* 0x018ff60003800000 */
[----:B------:R-:W-:Y:S01]  /*1640*/  MOV R0, 0x0 ;  /* 0x0000000000007802 */ /* 0x000fe20000000f00 */
[----:B------:R-:W-:Y:S01]  /*1650*/  ULDC.64 UR4, c[0x4][0x68] ;  /* 0x01001a0000047ab9 */ /* 0x000fe20000000a00 */
[----:B------:R-:W-:Y:S01]  /*1660*/  ULDC.64 UR6, c[0x4][0x8] ;  /* 0x0100020000067ab9 */ /* 0x000fe20000000a00 */
[----:B------:R-:W-:Y:S01]  /*1670*/  IMAD.U32 R4, RZ, RZ, UR4 ;  /* 0x00000004ff047e24 */ /* 0x000fe2000f8e00ff */
[----:B------:R0:W1:Y:S01]  /*1680*/  LDC.64 R14, c[0x4][R0] ;  /* 0x01000000000e7b82 */ /* 0x0000620000000a00 */
[----:B------:R-:W-:Y:S01]  /*1690*/  IMAD.U32 R5, RZ, RZ, UR5 ;  /* 0x00000005ff057e24 */ /* 0x000fe2000f8e00ff */
[----:B------:R-:W-:Y:S01]  /*16a0*/  ULDC.64 UR4, c[0x4][0x70] ;  /* 0x01001c0000047ab9 */ /* 0x000fe20000000a00 */
[----:B------:R-:W-:Y:S02]  /*16b0*/  IMAD.U32 R10, RZ, RZ, UR6 ;  /* 0x00000006ff0a7e24 */ /* 0x000fe4000f8e00ff */
[----:B------:R-:W-:Y:S02]  /*16c0*/  IMAD.U32 R6, RZ, RZ, UR4 ;  /* 0x00000004ff067e24 */ /* 0x000fe4000f8e00ff */
[----:B------:R-:W-:-:S02]  /*16d0*/  IMAD.U32 R7, RZ, RZ, UR5 ;  /* 0x00000005ff077e24 */ /* 0x000fc4000f8e00ff */
[----:B------:R-:W-:Y:S02]  /*16e0*/  IMAD.U32 R11, RZ, RZ, UR7 ;  /* 0x00000007ff0b7e24 */ /* 0x000fe4000f8e00ff */
[----:B------:R-:W-:Y:S02]  /*16f0*/  IMAD.MOV.U32 R8, RZ, RZ, 0x1e1 ;  /* 0x000001e1ff087424 */ /* 0x000fe400078e00ff */
[----:B------:R-:W-:Y:S02]  /*1700*/  IMAD.MOV.U32 R12, RZ, RZ, 0x1 ;  /* 0x00000001ff0c7424 */ /* 0x000fe400078e00ff */
[----:B0-----:R-:W-:-:S07]  /*1710*/  IMAD.MOV.U32 R13, RZ, RZ, RZ ;  /* 0x000000ffff0d7224 */ /* 0x001fce00078e00ff */
[----:B------:R-:W-:-:S07]  /*1720*/  LEPC R20, `(.L_x_18) ;  /* 0x000000001014794e */ /* 0x000fce0000000000 */
[----:B-1---5:R-:W-:Y:S05]  /*1730*/  CALL.ABS.NOINC R14 ;  /* 0x000000000e007343 */ /* 0x022fea0003c00000 */
.L_x_18:
[----:B------:R-:W-:-:S04]  /*1740*/  LOP3.LUT R0, R18, 0x1, RZ, 0xfc, !PT ;  /* 0x0000000112007812 */ /* 0x000fc800078efcff */
[----:B------:R-:W-:-:S13]  /*1750*/  ISETP.NE.AND P0, PT, R0, 0x3, PT ;  /* 0x000000030000780c */ /* 0x000fda0003f05270 */
[----:B------:R-:W-:Y:S05]  /*1760*/  @!P0 BRA `(.L_x_19) ;  /* 0x0000000000048947 */ /* 0x000fea0003800000 */
[----:B------:R-:W-:Y:S01]  /*1770*/  BPT.TRAP 0x1 ;  /* 0x000000040000795c */ /* 0x000fe20000300000 */
.L_x_19:
[----:B------:R-:W0:Y:S01]  /*1780*/  S2UR UR5, SR_CgaCtaId ;  /* 0x00000000000579c3 */ /* 0x000e220000008800 */
[----:B------:R-:W-:Y:S01]  /*1790*/  UMOV UR4, 0x400 ;  /* 0x0000040000047882 */ /* 0x000fe20000000000 */
[----:B------:R-:W-:Y:S02]  /*17a0*/  IMAD.U32 R0, RZ, RZ, UR40 ;  /* 0x00000028ff007e24 */ /* 0x000fe4000f8e00ff */
[----:B------:R-:W-:-:S03]  /*17b0*/  IMAD.U32 R3, RZ, RZ, UR41 ;  /* 0x00000029ff037e24 */ /* 0x000fc6000f8e00ff */
[----:B------:R-:W-:Y:S01]  /*17c0*/  SHF.L.U32 R0, R0, 0x1f, RZ ;  /* 0x0000001f00007819 */ /* 0x000fe200000006ff */
[----:B0-----:R-:W-:-:S06]  /*17d0*/  ULEA UR4, UR5, UR4, 0x18 ;  /* 0x0000000405047291 */ /* 0x001fcc000f8ec03f */
[----:B------:R-:W-:-:S04]  /*17e0*/  IMAD.U32 R6, RZ, RZ, UR4 ;  /* 0x00000004ff067e24 */ /* 0x000fc8000f8e00ff */
[----:B------:R-:W-:-:S04]  /*17f0*/  IMAD R3, R3, 0x8, R6 ;  /* 0x0000000803037824 */ /* 0x000fc800078e0206 */
[----:B------:R0:W1:Y:S01]  /*1800*/  SYNCS.PHASECHK.TRANS64.TRYWAIT P1, [R3+URZ], R0 ;  /* 0x00000000030075a7 */ /* 0x000062000802017f */
[----:B------:R-:W-:Y:S05]  /*1810*/  @!P0 BRA `(.L_x_20) ;  /* 0x0000000000048947 */ /* 0x000fea0003800000 */
[----:B------:R-:W-:Y:S01]  /*1820*/  BPT.TRAP 0x1 ;  /* 0x000000040000795c */ /* 0x000fe20000300000 */
.L_x_20:
[----:B------:R-:W-:-:S05]  /*1830*/  IMAD.U32 R4, RZ, RZ, UR44 ;  /* 0x0000002cff047e24 */ /* 0x000fca000f8e00ff */
[----:B------:R-:W-:Y:S01]  /*1840*/  ISETP.GE.AND P2, PT, R4, 0x1, PT ;  /* 0x000000010400780c */ /* 0x000fe20003f46270 */
[----:B-1----:R-:W-:-:S12]  /*1850*/  @P1 BRA `(.L_x_21) ;  /* 0x0000000000081947 */ /* 0x002fd80003800000 */
[----:B------:R-:W1:Y:S02]  /*1860*/  SYNCS.PHASECHK.TRANS64.TRYWAIT P1, [R3+URZ], R0 ;  /* 0x00000000030075a7 */ /* 0x000e64000802017f */
[----:B-1----:R-:W-:Y:S05]  /*1870*/  @!P1 BRA `(.L_x_22) ;  /* 0x0000005c00389947 */ /* 0x002fea0003800000 */
.L_x_21:
[----:B------:R-:W-:Y:S05]  /*1880*/  WARPSYNC.ALL ;  /* 0x0000000000007948 */ /* 0x000fea0003800000 */
[----:B------:R-:W-:Y:S01]  /*1890*/  R2UR UR4, R6 ;  /* 0x00000000060472ca */ /* 0x000fe200000e0000 */
[----:B------:R-:W-:Y:S01]  /*18a0*/  ULEA UR6, UR41, UR45, 0xa ;  /* 0x0000002d29067291 */ /* 0x000fe2000f8e503f */
[----:B------:R-:W-:Y:S01]  /*18b0*/  WARPGROUP.ARRIVE ;  /* 0x00000000000079c5 */ /* 0x000fe20000000000 */
[----:B------:R-:W-:Y:S01]  /*18c0*/  UMOV UR9, 0x80000020 ;  /* 0x8000002000097882 */ /* 0x000fe20000000000 */
[----:B------:R-:W-:Y:S01]  /*18d0*/  UMOV UR11, 0x80000020 ;  /* 0x80000020000b7882 */ /* 0x000fe20000000000 */
[----:B------:R-:W-:-:S03]  /*18e0*/  UIADD3 UR7, UR6, 0x200, URZ ;  /* 0x0000020006077890 */ /* 0x000fc6000fffe03f */
[----:B------:R-:W-:-:S05]  /*18f0*/  UMOV UR8, UR6 ;  /* 0x0000000600087c82 */ /* 0x000fca0008000000 */
[----:B------:R-:W-:-:S04]  /*1900*/  UIADD3 UR4, UR4, 0x2c180, URZ ;  /* 0x0002c18004047890 */ /* 0x000fc8000fffe03f */
[----:B------:R-:W-:-:S04]  /*1910*/  USHF.R.U32.HI UR4, URZ, 0x4, UR4 ;  /* 0x000000043f047899 */ /* 0x000fc80008011604 */
[----:B------:R-:W-:-:S04]  /*1920*/  ULOP3.LUT UR4, UR4, 0x3fff, URZ, 0xc0, !UPT ;  /* 0x00003fff04047892 */ /* 0x000fc8000f8ec03f */
[----:B------:R-:W-:-:S04]  /*1930*/  ULOP3.LUT UR4, UR4, 0x10000, URZ, 0xfc, !UPT ;  /* 0x0001000004047892 */ /* 0x000fc8000f8efc3f */
[----:B------:R-:W-:-:S07]  /*1940*/  ULEA UR5, UR41, UR4, 0x8 ;  /* 0x0000000429057291 */ /* 0x000fce000f8e403f */
[----:B------:R-:W-:Y:S02]  /*1950*/  UMOV UR10, UR5 ;  /* 0x00000005000a7c82 */ /* 0x000fe40008000000 */
[----:B------:R-:W-:Y:S01]  /*1960*/  IGMMA.64x64x32.S8.S8 R56, gdesc[UR8], RZ, !UPT, gsb0 ;  /* 0x01e00000083879f1 */ /* 0x000fe2000c0410ff */
[----:B------:R-:W-:Y:S01]  /*1970*/  UMOV UR8, UR7 ;  /* 0x0000000700087c82 */ /* 0x000fe20008000000 */
[----:B------:R-:W-:Y:S01]  /*1980*/  UMOV UR9, 0x80000020 ;  /* 0x8000002000097882 */ /* 0x000fe20000000000 */
[----:B------:R-:W-:Y:S02]  /*1990*/  WARPGROUP.DEPBAR.LE gsb0, 0x0 ;  /* 0x00008000000079c5 */ /* 0x000fe40000010000 */
[----:B------:R-:W-:-:S06]  /*19a0*/  WARPGROUP.ARRIVE ;  /* 0x00000000000079c5 */ /* 0x000fcc0000000000 */
[----:B------:R-:W-:Y:S01]  /*19b0*/  IGMMA.64x64x32.S8.S8 R24, gdesc[UR8], RZ, !UPT, gsb0 ;  /* 0x01e00000081879f1 */ /* 0x000fe2000c0410ff */
[----:B------:R-:W-:Y:S02]  /*19c0*/  UIADD3 UR8, UR6, 0x2, URZ ;  /* 0x0000000206087890 */ /* 0x000fe4000fffe03f */
[----:B------:R-:W-:Y:S01]  /*19d0*/  UIADD3 UR10, UR5, 0x2, URZ ;  /* 0x00000002050a7890 */ /* 0x000fe2000fffe03f */
[----:B------:R-:W-:Y:S01]  /*19e0*/  UMOV UR9, 0x80000020 ;  /* 0x8000002000097882 */ /* 0x000fe20000000000 */
[----:B------:R-:W-:Y:S01]  /*19f0*/  UMOV UR11, 0x80000020 ;  /* 0x80000020000b7882 */ /* 0x000fe20000000000 */
[----:B------:R-:W-:Y:S01]  /*1a00*/  UIADD3 UR6, UR6, 0x202, URZ ;  /* 0x0000020206067890 */ /* 0x000fe2000fffe03f */
[----:B------:R-:W-:Y:S02]  /*1a10*/  WARPGROUP.DEPBAR.LE gsb0, 0x0 ;  /* 0x00008000000079c5 */ /* 0x000fe40000010000 */
[----:B------:R-:W-:-:S06]  /*1a20*/  WARPGROUP.ARRIVE ;  /* 0x00000000000079c5 */ /* 0x000fcc0000000000 */
[----:B------:R-:W-:Y:S01]  /*1a30*/  IGMMA.64x64x32.S8.S8 R56, gdesc[UR8], R56, gsb0 ;  /* 0x01e00000083879f1 */ /* 0x000fe20008041038 */
[----:B------:R-:W-:Y:S01]  /*1a40*/  UMOV UR8, UR6 ;  /* 0x0000000600087c82 */ /* 0x000fe20008000000 */
[----:B------:R-:W-:Y:S01]  /*1a50*/  UMOV UR9, 0x80000020 ;  /* 0x8000002000097882 */ /* 0x000fe20000000000 */
[----:B------:R-:W-:Y:S02]  /*1a60*/  WARPGROUP.DEPBAR.LE gsb0, 0x0 ;  /* 0x00008000000079c5 */ /* 0x000fe40000010000 */
[----:B------:R-:W-:-:S06]  /*1a70*/  WARPGROUP.ARRIVE ;  /* 0x00000000000079c5 */ /* 0x000fcc0000000000 */
[----:B------:R-:W-:Y:S03]  /*1a80*/  IGMMA.64x64x32.S8.S8 R24, gdesc[UR8], R24, gsb0 ;  /* 0x01e00000081879f1 */ /* 0x000fe60008041018 */
[----:B------:R-:W-:Y:S02]  /*1a90*/  WARPGROUP.DEPBAR.LE gsb0, 0x0 ;  /* 0x00008000000079c5 */ /* 0x000fe40000010000 */
[----:B------:R-:W-:Y:S05]  /*1aa0*/  @!P2 BRA `(.L_x_23) ;  /* 0x000000040020a947 */ /* 0x000fea0003800000 */
[----:B------:R-:W-:Y:S01]  /*1ab0*/  UIADD3 UR5, UR41, 0x1, URZ ;  /* 0x0000000129057890 */ /* 0x000fe2000fffe03f */
[----:B01----:R-:W-:Y:S02]  /*1ac0*/  IMAD.U32 R0, RZ, RZ, UR44 ;  /* 0x0000002cff007e24 */ /* 0x003fe4000f8e00ff */
[----:B------:R-:W-:Y:S01]  /*1ad0*/  IMAD.U32 R3, RZ, RZ, UR41 ;  /* 0x00000029ff037e24 */ /* 0x000fe2000f8e00ff */
[----:B------:R-:W-:-:S04]  /*1ae0*/  UISETP.NE.AND UP0, UPT, UR5, 0xb, UPT ;  /* 0x0000000b0500788c */ /* 0x000fc8000bf05270 */
[----:B------:R-:W-:Y:S02]  /*1af0*/  USEL UR6, URZ, 0x1, UP0 ;  /* 0x000000013f067887 */ /* 0x000fe40008000000 */
[----:B------:R-:W-:Y:S02]  /*1b00*/  USEL UR5, UR5, URZ, UP0 ;  /* 0x0000003f05057287 */ /* 0x000fe40008000000 */
[----:B------:R-:W-:-:S06]  /*1b10*/  ULOP3.LUT UR6, UR40, UR6, URZ, 0x3c, !UPT ;  /* 0x0000000628067292 */ /* 0x000fcc000f8e3c3f */
[----:B------:R-:W-:-:S07]  /*1b20*/  IMAD.U32 R7, RZ, RZ, UR6 ;  /* 0x00000006ff077e24 */ /* 0x000fce000f8e00ff */
.L_x_30:
[----:B------:R-:W-:Y:S05]  /*1b30*/  @!P0 BRA `(.L_x_24) ;  /* 0x0000000000048947 */ /* 0x000fea0003800000 */
[----:B------:R-:W-:Y:S01]  /*1b40*/  BPT.TRAP 0x1 ;  /* 0x000000040000795c */ /* 0x000fe20000300000 */
.L_x_24:
[----:B------:R-:W0:Y:S01]  /*1b50*/  S2UR UR7, SR_CgaCtaId ;  /* 0x00000000000779c3 */ /* 0x000e220000008800 */
[----:B------:R-:W-:Y:S01]  /*1b60*/  UMOV UR6, 0x400 ;  /* 0x0000040000067882 */ /* 0x000fe20000000000 */
[----:B------:R-:W-:Y:S01]  /*1b70*/  IMAD.U32 R5, RZ, RZ, UR5 ;  /* 0x00000005ff057e24 */ /* 0x000fe2000f8e00ff */
[----:B------:R-:W-:Y:S01]  /*1b80*/  SHF.L.U32 R4, R7, 0x1f, RZ ;  /* 0x0000001f07047819 */ /* 0x000fe200000006ff */
[----:B0-----:R-:W-:-:S06]  /*1b90*/  ULEA UR6, UR7, UR6, 0x18 ;  /* 0x0000000607067291 */ /* 0x001fcc000f8ec03f */
[----:B------:R-:W-:-:S04]  /*1ba0*/  IMAD.U32 R6, RZ, RZ, UR6 ;  /* 0x00000006ff067e24 */ /* 0x000fc8000f8e00ff */
[----:B------:R-:W-:-:S04]  /*1bb0*/  IMAD R5, R5, 0x8, R6 ;  /* 0x0000000805057824 */ /* 0x000fc800078e0206 */
[----:B------:R0:W1:Y:S01]  /*1bc0*/  SYNCS.PHASECHK.TRANS64.TRYWAIT P1, [R5+URZ], R4 ;  /* 0x00000004050075a7 */ /* 0x000062000802017f */
[----:B------:R-:W-:Y:S05]  /*1bd0*/  @!P0 BRA `(.L_x_25) ;  /* 0x0000000000048947 */ /* 0x000fea0003800000 */
[----:B------:R-:W-:Y:S01]  /*1be0*/  BPT.TRAP 0x1 ;  /* 0x000000040000795c */ /* 0x000fe20000300000 */
.L_x_25:
[----:B-1----:R-:W-:Y:S05]  /*1bf0*/  @P1 BRA `(.L_x_26) ;  /* 0x0000000000081947 */ /* 0x002fea0003800000 */
[----:B------:R-:W1:Y:S02]  /*1c00*/  SYNCS.PHASECHK.TRANS64.TRYWAIT P1, [R5+URZ], R4 ;  /* 0x00000004050075a7 */ /* 0x000e64000802017f */
[----:B-1----:R-:W-:Y:S05]  /*1c10*/  @!P1 BRA `(.L_x_27) ;  /* 0x0000005800649947 */ /* 0x002fea0003800000 */
.L_x_26:
[----:B------:R-:W-:Y:S01]  /*1c20*/  ULEA UR6, UR5, UR4, 0x8 ;  /* 0x0000000405067291 */ /* 0x000fe2000f8e403f */
[----:B------:R-:W-:Y:S01]  /*1c30*/  WARPGROUP.ARRIVE ;  /* 0x00000000000079c5 */ /* 0x000fe20000000000 */
[----:B------:R-:W-:Y:S01]  /*1c40*/  ULEA UR7, UR5, UR45, 0xa ;  /* 0x0000002d05077291 */ /* 0x000fe2000f8e503f */
[----:B------:R-:W-:Y:S01]  /*1c50*/  UMOV UR11, 0x80000020 ;  /* 0x80000020000b7882 */ /* 0x000fe20000000000 */
[----:B------:R-:W-:Y:S02]  /*1c60*/  UMOV UR9, 0x80000020 ;  /* 0x8000002000097882 */ /* 0x000fe40000000000 */
[----:B------:R-:W-:Y:S01]  /*1c70*/  UIADD3 UR12, UR7, 0x200, URZ ;  /* 0x00000200070c7890 */ /* 0x000fe2000fffe03f */
[----:B------:R-:W-:Y:S02]  /*1c80*/  UMOV UR10, UR6 ;  /* 0x00000006000a7c82 */ /* 0x000fe40008000000 */
[----:B------:R-:W-:Y:S02]  /*1c90*/  UMOV UR8, UR7 ;  /* 0x0000000700087c82 */ /* 0x000fe40008000000 */
[----:B------:R-:W-:Y:S01]  /*1ca0*/  IGMMA.64x64x32.S8.S8 R56, gdesc[UR8], R56, gsb0 ;  /* 0x01e00000083879f1 */ /* 0x000fe20008041038 */
[----:B------:R-:W-:Y:S01]  /*1cb0*/  UMOV UR9, 0x80000020 ;  /* 0x8000002000097882 */ /* 0x000fe20000000000 */
[----:B------:R-:W-:Y:S01]  /*1cc0*/  UMOV UR8, UR12 ;  /* 0x0000000c00087c82 */ /* 0x000fe20008000000 */
[----:B------:R-:W-:-:S02]  /*1cd0*/  WARPGROUP.DEPBAR.LE gsb0, 0x0 ;  /* 0x00008000000079c5 */ /* 0x000fc40000010000 */
[----:B------:R-:W-:-:S06]  /*1ce0*/  WARPGROUP.ARRIVE ;  /* 0x00000000000079c5 */ /* 0x000fcc0000000000 */
[----:B------:R-:W-:Y:S01]  /*1cf0*/  IGMMA.64x64x32.S8.S8 R24, gdesc[UR8], R24, gsb0 ;  /* 0x01e00000081879f1 */ /* 0x000fe20008041018 */
        /* <DEDUP_REMOVED lines=15> */
[----:B------:R-:W-:Y:S01]  /*1df0*/  BPT.TRAP 0x1 ;  /* 0x000000040000795c */ /* 0x000fe20000300000 */
.L_x_28:
[----:B------:R-:W-:-:S13]  /*1e00*/  ISETP.NE.AND P1, PT, R22, RZ, PT ;  /* 0x000000ff1600720c */ /* 0x000fda0003f25270 */
[----:B01----:R-:W-:-:S04]  /*1e10*/  @P1 IMAD R4, R3, 0x8, R6 ;  /* 0x0000000803041824 */ /* 0x003fc800078e0206 */
[----:B------:R-:W-:-:S05]  /*1e20*/  @P1 VIADD R4, R4, 0x58 ;  /* 0x0000005804041836 */ /* 0x000fca0000000000 */
[----:B------:R-:W-:-:S04]  /*1e30*/  @P1 PRMT R4, R19, 0x654, R4 ;  /* 0x0000065413041816 */ /* 0x000fc80000000004 */
[----:B------:R0:W-:Y:S01]  /*1e40*/  @P1 SYNCS.ARRIVE.TRANS64.RED.A1T0 RZ, [R4+URZ], RZ ;  /* 0x000000ff04ff19a7 */ /* 0x0001e2000810043f */
[----:B------:R-:W-:-:S13]  /*1e50*/  ISETP.GT.U32.AND P1, PT, R18, 0x1, PT ;  /* 0x000000011200780c */ /* 0x000fda0003f24070 */
[----:B0-----:R-:W-:Y:S05]  /*1e60*/  @P1 BRA `(.L_x_29) ;  /* 0x0000000000041947 */ /* 0x001fea0003800000 */
[----:B------:R-:W-:Y:S01]  /*1e70*/  BPT.TRAP 0x1 ;  /* 0x000000040000795c */ /* 0x000fe20000300000 */
.L_x_29:
[----:B------:R-:W-:Y:S01]  /*1e80*/  UIADD3 UR5, UR5, 0x1, URZ ;  /* 0x0000000105057890 */ /* 0x000fe2000fffe03f */
[C---:B------:R-:W-:Y:S01]  /*1e90*/  ISETP.GT.AND P2, PT, R0.reuse, 0x1, PT ;  /* 0x000000010000780c */ /* 0x040fe20003f44270 */
[----:B------:R-:W-:Y:S02]  /*1ea0*/  VIADD R3, R3, 0x1 ;  /* 0x0000000103037836 */ /* 0x000fe40000000000 */
[----:B------:R-:W-:Y:S01]  /*1eb0*/  UISETP.NE.AND UP0, UPT, UR5, 0xb, UPT ;  /* 0x0000000b0500788c */ /* 0x000fe2000bf05270 */
[----:B------:R-:W-:Y:S02]  /*1ec0*/  VIADD R0, R0, 0xffffffff ;  /* 0xffffffff00007836 */ /* 0x000fe40000000000 */
[C---:B------:R-:W-:Y:S01]  /*1ed0*/  ISETP.NE.AND P1, PT, R3.reuse, 0xb, PT ;  /* 0x0000000b0300780c */ /* 0x040fe20003f25270 */
[----:B------:R-:W-:Y:S02]  /*1ee0*/  USEL UR6, URZ, 0x1, UP0 ;  /* 0x000000013f067887 */ /* 0x000fe40008000000 */
[----:B------:R-:W-:Y:S01]  /*1ef0*/  USEL UR5, UR5, URZ, UP0 ;  /* 0x0000003f05057287 */ /* 0x000fe20008000000 */
[----:B------:R-:W-:-:S03]  /*1f00*/  SEL R3, R3, RZ, P1 ;  /* 0x000000ff03037207 */ /* 0x000fc60000800000 */
[----:B------:R-:W-:Y:S01]  /*1f10*/  LOP3.LUT R7, R7, UR6, RZ, 0x3c, !PT ;  /* 0x0000000607077c12 */ /* 0x000fe2000f8e3cff */
[----:B------:R-:W-:Y:S07]  /*1f20*/  @P2 BRA `(.L_x_30) ;  /* 0xfffffffc00002947 */ /* 0x000fee000383ffff */
.L_x_23:
[----:B01----:R-:W0:Y:S02]  /*1f30*/  LDC R0, c[0x0][0x28c] ;  /* 0x0000a300ff007b82 */ /* 0x003e240000000800 */
[----:B0-----:R-:W-:-:S13]  /*1f40*/  ISETP.GE.AND P1, PT, R0, 0x1, PT ;  /* 0x000000010000780c */ /* 0x001fda0003f26270 */
[----:B------:R-:W-:Y:S05]  /*1f50*/  @!P1 BRA `(.L_x_31) ;  /* 0x0000000000449947 */ /* 0x000fea0003800000 */
[----:B------:R-:W-:Y:S05]  /*1f60*/  @!P0 BRA `(.L_x_32) ;  /* 0x0000000000048947 */ /* 0x000fea0003800000 */
[----:B------:R-:W-:Y:S01]  /*1f70*/  BPT.TRAP 0x1 ;  /* 0x000000040000795c */ /* 0x000fe20000300000 */
.L_x_32:
[----:B------:R-:W-:-:S13]  /*1f80*/  ISETP.NE.AND P0, PT, R22, RZ, PT ;  /* 0x000000ff1600720c */ /* 0x000fda0003f05270 */
[----:B------:R-:W-:-:S05]  /*1f90*/  VOTEU.ANY UP0, P0 ;  /* 0x00000000003f7886 */ /* 0x000fca0000000100 */
[----:B------:R-:W-:-:S06]  /*1fa0*/  @UP0 UIADD3 UR4, UR44, UR41, URZ ;  /* 0x000000292c040290 */ /* 0x000fcc000fffe03f */
[----:B------:R-:W-:Y:S02]  /*1fb0*/  IMAD.U32 R4, RZ, RZ, UR4 ;  /* 0x00000004ff047e24 */ /* 0x000fe4000f8e00ff */
[----:B------:R-:W-:Y:S02]  /*1fc0*/  IMAD.U32 R3, RZ, RZ, UR4 ;  /* 0x00000004ff037e24 */ /* 0x000fe4000f8e00ff */
[----:B------:R-:W-:-:S05]  /*1fd0*/  @P0 IMAD.WIDE.U32 R4, R4, -0x45d1745d, RZ ;  /* 0xba2e8ba304040825 */ /* 0x000fca00078e00ff */
[----:B------:R-:W-:-:S05]  /*1fe0*/  @P0 SHF.R.U32.HI R0, RZ, 0x3, R5 ;  /* 0x00000003ff000819 */ /* 0x000fca0000011605 */
[----:B------:R-:W-:-:S04]  /*1ff0*/  @P0 IMAD R0, R0, -0xb, R3 ;  /* 0xfffffff500000824 */ /* 0x000fc800078e0203 */
[----:B------:R-:W-:-:S04]  /*2000*/  @P0 IMAD R0, R0, 0x8, R6 ;  /* 0x0000000800000824 */ /* 0x000fc800078e0206 */
[----:B------:R-:W-:-:S05]  /*2010*/  @P0 VIADD R0, R0, 0x58 ;  /* 0x0000005800000836 */ /* 0x000fca0000000000 */
[----:B------:R-:W-:-:S04]  /*2020*/  @P0 PRMT R0, R19, 0x654, R0 ;  /* 0x0000065413000816 */ /* 0x000fc80000000000 */
[----:B------:R0:W-:Y:S01]  /*2030*/  @P0 SYNCS.ARRIVE.TRANS64.RED.A1T0 RZ, [R0+URZ], RZ ;  /* 0x000000ff00ff09a7 */ /* 0x0001e2000810043f */
[----:B------:R-:W-:-:S13]  /*2040*/  ISETP.GT.U32.AND P0, PT, R18, 0x1, PT ;  /* 0x000000011200780c */ /* 0x000fda0003f04070 */
[----:B0-----:R-:W-:Y:S05]  /*2050*/  @P0 BRA `(.L_x_31) ;  /* 0x0000000000040947 */ /* 0x001fea0003800000 */
[----:B------:R-:W-:Y:S01]  /*2060*/  BPT.TRAP 0x1 ;  /* 0x000000040000795c */ /* 0x000fe20000300000 */
.L_x_31:
[----:B------:R-:W-:Y:S01]  /*2070*/  IMAD.SHL.U32 R3, R100, 0x40, RZ ;  /* 0x0000004064037824 */ /* 0x000fe200078e00ff */
[----:B------:R-:W-:Y:S01]  /*2080*/  UIADD3 UR41, UR43, UR41, URZ ;  /* 0x000000292b297290 */ /* 0x000fe2000fffe03f */
[----:B------:R-:W-:Y:S01]  /*2090*/  IMAD.SHL.U32 R12, R99, 0x100, RZ ;  /* 0x00000100630c7824 */ /* 0x000fe200078e00ff */
[----:B------:R-:W-:Y:S01]  /*20a0*/  ULDC UR7, c[0x0][0x288] ;  /* 0x0000a20000077ab9 */ /* 0x000fe20000000800 */
[----:B------:R-:W-:Y:S01]  /*20b0*/  ULDC UR10, c[0x0][0x284] ;  /* 0x0000a100000a7ab9 */ /* 0x000fe20000000800 */
[----:B------:R-:W-:Y:S01]  /*20c0*/  UISETP.GT.U32.AND UP0, UPT, UR41, 0xa, UPT ;  /* 0x0000000a2900788c */ /* 0x000fe2000bf04070 */
[C---:B------:R-:W-:Y:S01]  /*20d0*/  ISETP.GE.AND P0, PT, R3.reuse, UR7, PT ;  /* 0x0000000703007c0c */ /* 0x040fe2000bf06270 */
[----:B------:R-:W-:Y:S01]  /*20e0*/  UISETP.GE.U32.AND UP1, UPT, UR43, 0xb, UPT ;  /* 0x0000000b2b00788c */ /* 0x000fe2000bf26070 */
[----:B------:R-:W-:Y:S01]  /*20f0*/  SHF.R.S32.HI R104, RZ, 0x1f, R23 ;  /* 0x0000001fff687819 */ /* 0x000fe20000011417 */
[----:B------:R-:W-:Y:S01]  /*2100*/  UISETP.LT.U32.AND UP0, UPT, UR43, 0xb, UP0 ;  /* 0x0000000b2b00788c */ /* 0x000fe20008701070 */
[----:B------:R-:W-:Y:S01]  /*2110*/  ISETP.GE.OR P0, PT, R12, UR10, P0 ;  /* 0x0000000a0c007c0c */ /* 0x000fe20008706670 */
[----:B------:R-:W-:Y:S01]  /*2120*/  UIMAD.WIDE.U32 UR4, UR41, -0x45d1745d, URZ ;  /* 0xba2e8ba3290478a5 */ /* 0x000fe2000f8e003f */
[----:B------:R-:W-:Y:S01]  /*2130*/  LOP3.LUT R20, R3, 0x6, R94, 0xf8, !PT ;  /* 0x0000000603147812 */ /* 0x000fe200078ef85e */
[----:B------:R-:W-:Y:S01]  /*2140*/  USEL UR6, URZ, 0x1, !UP0 ;  /* 0x000000013f067887 */ /* 0x000fe2000c000000 */
[----:B------:R-:W-:-:S02]  /*2150*/  ULDC.64 UR8, c[0x0][0x5d0] ;  /* 0x0001740000087ab9 */ /* 0x000fc40000000a00 */
[----:B------:R-:W-:Y:S01]  /*2160*/  SHF.R.S32.HI R21, RZ, 0x1f, R20 ;  /* 0x0000001fff157819 */ /* 0x000fe20000011414 */
[----:B------:R-:W-:Y:S01]  /*2170*/  IMAD R0, R104, UR8, RZ ;  /* 0x0000000868007c24 */ /* 0x000fe2000f8e02ff */
[----:B------:R-:W-:Y:S02]  /*2180*/  USHF.R.U32.HI UR4, URZ, 0x3, UR5 ;  /* 0x000000033f047899 */ /* 0x000fe40008011605 */
[----:B------:R-:W-:Y:S01]  /*2190*/  ULOP3.LUT UR40, UR40, UR6, URZ, 0x3c, !UPT ;  /* 0x0000000628287292 */ /* 0x000fe2000f8e3c3f */
[C---:B------:R-:W-:Y:S01]  /*21a0*/  IMAD R7, R23.reuse, UR9, R0 ;  /* 0x0000000917077c24 */ /* 0x040fe2000f8e0200 */
[----:B------:R-:W-:Y:S01]  /*21b0*/  UIMAD UR41, UR4, -0xb, UR41 ;  /* 0xfffffff5042978a4 */ /* 0x000fe2000f8e0229 */
[----:B------:R-:W-:Y:S01]  /*21c0*/  IMAD.WIDE.U32 R4, R23, UR8, R20 ;  /* 0x0000000817047c25 */ /* 0x000fe2000f8e0014 */
[----:B------:R-:W-:-:S03]  /*21d0*/  @UP1 ULOP3.LUT UR40, UR40, 0x1, UR4, 0x78, !UPT ;  /* 0x0000000128281892 */ /* 0x000fc6000f8e7804 */
[----:B------:R-:W-:Y:S02]  /*21e0*/  IMAD.IADD R5, R5, 0x1, R7 ;  /* 0x0000000105057824 */ /* 0x000fe400078e0207 */
[----:B------:R-:W-:Y:S01]  /*21f0*/  IMAD.MOV.U32 R0, RZ, RZ, -0x1 ;  /* 0xffffffffff007424 */ /* 0x000fe200078e00ff */
[----:B------:R-:W-:Y:S06]  /*2200*/  @P0 BRA `(.L_x_33) ;  /* 0x0000003400000947 */ /* 0x000fec0003800000 */
[----:B------:R-:W0:Y:S01]  /*2210*/  LDC.64 R100, c[0x0][0x5c8] ;  /* 0x00017200ff647b82 */ /* 0x000e220000000a00 */
[----:B------:R-:W-:Y:S01]  /*2220*/  IMAD.WIDE R10, R99, 0x100, R88 ;  /* 0x00000100630a7825 */ /* 0x000fe200078e0258 */
[----:B------:R-:W-:Y:S01]  /*2230*/  ULDC.64 UR4, c[0x0][0x5c0] ;  /* 0x0001700000047ab9 */ /* 0x000fe20000000a00 */
[----:B------:R-:W-:Y:S02]  /*2240*/  BSSY B0, `(.L_x_33) ;  /* 0x000033c000007945 */ /* 0x000fe40003800000 */
[----:B------:R-:W-:Y:S02]  /*2250*/  IMAD.IADD R99, R97, 0x1, -R12 ;  /* 0x0000000161637824 */ /* 0x000fe400078e0a0c */
[----:B------:R-:W-:Y:S02]  /*2260*/  IMAD.IADD R3, R92, 0x1, -R3 ;  /* 0x000000015c037824 */ /* 0x000fe400078e0a03 */
[-C--:B0-----:R-:W-:Y:S01]  /*2270*/  IMAD R6, R11, R100.reuse, RZ ;  /* 0x000000640b067224 */ /* 0x081fe200078e02ff */
[----:B------:R-:W-:Y:S01]  /*2280*/  SHF.L.U64.HI R13, R100, 0x7, R101 ;  /* 0x00000007640d7819 */ /* 0x000fe20000010265 */
[----:B------:R-:W-:-:S04]  /*2290*/  IMAD.WIDE.U32 R4, R10, R100, R4 ;  /* 0x000000640a047225 */ /* 0x000fc800078e0004 */
[----:B------:R-:W-:Y:S01]  /*22a0*/  IMAD R7, R10, R101, R6 ;  /* 0x000000650a077224 */ /* 0x000fe200078e0206 */
[----:B------:R-:W-:Y:S01]  /*22b0*/  IADD3 R14, P0, R4, UR4, RZ ;  /* 0x00000004040e7c10 */ /* 0x000fe2000ff1e0ff */
[C---:B------:R-:W-:Y:S02]  /*22c0*/  IMAD.SHL.U32 R9, R100.reuse, 0x80, RZ ;  /* 0x0000008064097824 */ /* 0x040fe400078e00ff */
[----:B------:R-:W-:Y:S01]  /*22d0*/  IMAD.IADD R7, R5, 0x1, R7 ;  /* 0x0000000105077824 */ /* 0x000fe200078e0207 */
[-C--:B------:R-:W-:Y:S02]  /*22e0*/  LEA R4, P1, R100, R14.reuse, 0x3 ;  /* 0x0000000e64047211 */ /* 0x080fe400078218ff */
[----:B------:R-:W-:Y:S02]  /*22f0*/  IADD3 R6, P2, R9, R14, RZ ;  /* 0x0000000e09067210 */ /* 0x000fe40007f5e0ff */
[----:B------:R-:W-:Y:S02]  /*2300*/  IADD3.X R15, R7, UR5, RZ, P0, !PT ;  /* 0x00000005070f7c10 */ /* 0x000fe400087fe4ff */
[----:B-----5:R-:W-:-:S02]  /*2310*/  ISETP.NE.AND P0, PT, R91, RZ, PT ;  /* 0x000000ff5b00720c */ /* 0x020fc40003f05270 */
[----:B------:R-:W-:Y:S01]  /*2320*/  LEA.HI.X R5, R100, R15, R101, 0x3, P1 ;  /* 0x0000000f64057211 */ /* 0x000fe200008f1c65 */
[----:B------:R-:W-:Y:S01]  /*2330*/  IMAD.X R7, R13, 0x1, R15, P2 ;  /* 0x000000010d077824 */ /* 0x000fe200010e060f */
[----:B------:R-:W-:-:S05]  /*2340*/  IADD3 R8, P1, R9, R4, RZ ;  /* 0x0000000409087210 */ /* 0x000fca0007f3e0ff */
[----:B------:R-:W-:-:S04]  /*2350*/  IMAD.X R9, R13, 0x1, R5, P1 ;  /* 0x000000010d097824 */ /* 0x000fc800008e0605 */
[----:B------:R-:W-:Y:S05]  /*2360*/  @!P0 BRA `(.L_x_34) ;  /* 0x0000002400948947 */ /* 0x000fea0003800000 */
[----:B------:R-:W0:Y:S01]  /*2370*/  LDC.64 R102, c[0x0][0x5b0] ;  /* 0x00016c00ff667b82 */ /* 0x000e220000000a00 */
[----:B------:R-:W-:Y:S01]  /*2380*/  ULDC.64 UR4, c[0x0][0x5b8] ;  /* 0x00016e0000047ab9 */ /* 0x000fe20000000a00 */
[----:B------:R-:W-:Y:S01]  /*2390*/  ISETP.GE.AND P0, PT, R99, 0x1, PT ;  /* 0x000000016300780c */ /* 0x000fe20003f06270 */
[----:B------:R-:W-:Y:S01]  /*23a0*/  IMAD R100, R104, UR4, RZ ;  /* 0x0000000468647c24 */ /* 0x000fe2000f8e02ff */
[----:B------:R-:W-:Y:S01]  /*23b0*/  BSSY B1, `(.L_x_35) ;  /* 0x0000010000017945 */ /* 0x000fe20003800000 */
[----:B------:R-:W-:Y:S01]  /*23c0*/  IMAD.WIDE.U32 R20, R23, UR4, R20 ;  /* 0x0000000417147c25 */ /* 0x000fe2000f8e0014 */
[----:B------:R-:W-:Y:S02]  /*23d0*/  ISETP.LT.OR P3, PT, R3, 0x1, !P0 ;  /* 0x000000010300780c */ /* 0x000fe40004761670 */
[----:B------:R-:W1:Y:S01]  /*23e0*/  LDC.64 R12, c[0x0][0x5a8] ;  /* 0x00016a00ff0c7b82 */ /* 0x000e620000000a00 */
[----:B------:R-:W-:Y:S02]  /*23f0*/  IMAD R23, R23, UR5, R100 ;  /* 0x0000000517177c24 */ /* 0x000fe4000f8e0264 */
[----:B------:R-:W-:-:S02]  /*2400*/  IMAD.MOV.U32 R100, RZ, RZ, R20 ;  /* 0x000000ffff647224 */ /* 0x000fc400078e0014 */
[----:B------:R-:W-:Y:S02]  /*2410*/  IMAD.IADD R101, R21, 0x1, R23 ;  /* 0x0000000115657824 */ /* 0x000fe400078e0217 */
[-C--:B0-----:R-:W-:Y:S01]  /*2420*/  IMAD R23, R11, R102.reuse, RZ ;  /* 0x000000660b177224 */ /* 0x081fe200078e02ff */
[----:B------:R-:W-:Y:S01]  /*2430*/  SHF.L.U64.HI R107, R102, 0x3, R103 ;  /* 0x00000003666b7819 */ /* 0x000fe20000010267 */
[----:B------:R-:W-:-:S04]  /*2440*/  IMAD.WIDE.U32 R104, R10, R102, R100 ;  /* 0x000000660a687225 */ /* 0x000fc800078e0064 */
[----:B------:R-:W-:Y:S01]  /*2450*/  IMAD R111, R10, R103, R23 ;  /* 0x000000670a6f7224 */ /* 0x000fe200078e0217 */
[----:B-1----:R-:W-:Y:S01]  /*2460*/  IADD3 R104, P1, R104, R12, RZ ;  /* 0x0000000c68687210 */ /* 0x002fe20007f3e0ff */
[----:B------:R-:W-:-:S03]  /*2470*/  IMAD.SHL.U32 R106, R102, 0x8, RZ ;  /* 0x00000008666a7824 */ /* 0x000fc600078e00ff */
[----:B------:R-:W-:Y:S01]  /*2480*/  IADD3.X R105, R13, R105, R111, P1, !PT ;  /* 0x000000690d697210 */ /* 0x000fe20000ffe46f */
[----:B------:R-:W-:Y:S08]  /*2490*/  @P3 BRA `(.L_x_36) ;  /* 0x0000000000043947 */ /* 0x000ff00003800000 */
[----:B------:R0:W5:Y:S02]  /*24a0*/  LDG.E.U8 R98, desc[UR38][R104.64] ;  /* 0x0000002668627981 */ /* 0x000164000c1e1100 */
.L_x_36:
[----:B------:R-:W-:Y:S05]  /*24b0*/  BSYNC B1 ;  /* 0x0000000000017941 */ /* 0x000fea0003800000 */
.L_x_35:
[----:B-----5:R-:W-:Y:S01]  /*24c0*/  LOP3.LUT R23, R98, 0xffff, RZ, 0xc0, !PT ;  /* 0x0000ffff62177812 */ /* 0x020fe200078ec0ff */
[----:B------:R-:W-:Y:S01]  /*24d0*/  IMAD.WIDE.U32 R108, R10, R102, R106 ;  /* 0x000000660a6c7225 */ /* 0x000fe200078e006a */
[----:B------:R-:W-:Y:S01]  /*24e0*/  ISETP.LT.OR P4, PT, R3, 0x2, !P0 ;  /* 0x000000020300780c */ /* 0x000fe20004781670 */
[----:B------:R-:W-:Y:S01]  /*24f0*/  BSSY B1, `(.L_x_37) ;  /* 0x000000e000017945 */ /* 0x000fe20003800000 */
[----:B------:R-:W-:Y:S01]  /*2500*/  PRMT R110, R23, 0x8880, RZ ;  /* 0x00008880176e7816 */ /* 0x000fe200000000ff */
[----:B------:R-:W-:Y:S01]  /*2510*/  IMAD.IADD R109, R111, 0x1, R109 ;  /* 0x000000016f6d7824 */ /* 0x000fe200078e026d */
[----:B------:R-:W-:Y:S02]  /*2520*/  IADD3 R108, P2, P5, R20, R12, R108 ;  /* 0x0000000c146c7210 */ /* 0x000fe40007d5e06c */
[----:B------:R-:W-:Y:S01]  /*2530*/  ISETP.GE.AND P1, PT, R99, 0x9, PT ;  /* 0x000000096300780c */ /* 0x000fe20003f26270 */
[----:B------:R-:W-:Y:S01]  /*2540*/  IMAD R23, R110, R91, RZ ;  /* 0x0000005b6e177224 */ /* 0x000fe200078e02ff */
[----:B------:R-:W-:-:S02]  /*2550*/  IADD3.X R109, R101, R13, R109, P2, P5 ;  /* 0x0000000d656d7210 */ /* 0x000fc400017ea46d */
[----:B------:R-:W-:Y:S01]  /*2560*/  ISETP.LT.OR P2, PT, R3, 0x1, !P1 ;  /* 0x000000010300780c */ /* 0x000fe20004f41670 */
[----:B------:R-:W-:-:S05]  /*2570*/  @!P3 IMAD R111, R56, R90, R23 ;  /* 0x0000005a386fb224 */ /* 0x000fca00078e0217 */
[----:B------:R1:W-:Y:S01]  /*2580*/  @!P3 STG.E.U8 desc[UR38][R14.64], R111 ;  /* 0x0000006f0e00b986 */ /* 0x0003e2000c101126 */
[----:B------:R-:W-:Y:S06]  /*2590*/  @P4 BRA `(.L_x_38) ;  /* 0x00000000000c4947 */ /* 0x000fec0003800000 */
[----:B------:R-:W2:Y:S02]  /*25a0*/  LDG.E.U8 R98, desc[UR38][R104.64+0x1] ;  /* 0x0000012668627981 */ /* 0x000ea4000c1e1100 */
[----:B--2---:R-:W-:-:S05]  /*25b0*/  PRMT R56, R98, 0x8880, RZ ;  /* 0x0000888062387816 */ /* 0x004fca00000000ff */
[----:B------:R-:W-:-:S07]  /*25c0*/  IMAD R23, R56, R91, RZ ;  /* 0x0000005b38177224 */ /* 0x000fce00078e02ff */
.L_x_38:
[----:B------:R-:W-:Y:S05]  /*25d0*/  BSYNC B1 ;  /* 0x0000000000017941 */ /* 0x000fea0003800000 */
.L_x_37:
[----:B------:R-:W-:Y:S01]  /*25e0*/  @!P4 IMAD R57, R57, R90, R23 ;  /* 0x0000005a3939c224 */ /* 0x000fe200078e0217 */
[----:B------:R-:W-:Y:S04]  /*25f0*/  BSSY B1, `(.L_x_39) ;  /* 0x0000006000017945 */ /* 0x000fe80003800000 */
[----:B------:R2:W-:Y:S01]  /*2600*/  @!P4 STG.E.U8 desc[UR38][R14.64+0x1], R57 ;  /* 0x000001390e00c986 */ /* 0x0005e2000c101126 */
[----:B------:R-:W-:Y:S05]  /*2610*/  @P2 BRA `(.L_x_40) ;  /* 0x00000000000c2947 */ /* 0x000fea0003800000 */
[----:B------:R-:W3:Y:S02]  /*2620*/  LDG.E.U8 R98, desc[UR38][R108.64] ;  /* 0x000000266c627981 */ /* 0x000ee4000c1e1100 */
[----:B---3--:R-:W-:-:S05]  /*2630*/  PRMT R56, R98, 0x8880, RZ ;  /* 0x0000888062387816 */ /* 0x008fca00000000ff */
[----:B------:R-:W-:-:S07]  /*2640*/  IMAD R23, R56, R91, RZ ;  /* 0x0000005b38177224 */ /* 0x000fce00078e02ff */
.L_x_40:
[----:B------:R-:W-:Y:S05]  /*2650*/  BSYNC B1 ;  /* 0x0000000000017941 */ /* 0x000fea0003800000 */
.L_x_39:
[C---:B------:R-:W-:Y:S01]  /*2660*/  ISETP.LT.OR P4, PT, R3.reuse, 0x2, !P1 ;  /* 0x000000020300780c */ /* 0x040fe20004f81670 */
[----:B--2---:R-:W-:Y:S01]  /*2670*/  @!P2 IMAD R57, R58, R90, R23 ;  /* 0x0000005a3a39a224 */ /* 0x004fe200078e0217 */
[----:B------:R-:W-:Y:S01]  /*2680*/  BSSY B1, `(.L_x_41) ;  /* 0x0000009000017945 */ /* 0x000fe20003800000 */
[C---:B------:R-:W-:Y:S02]  /*2690*/  ISETP.LT.OR P3, PT, R3.reuse, 0x9, !P0 ;  /* 0x000000090300780c */ /* 0x040fe40004761670 */
[C---:B------:R-:W-:Y:S01]  /*26a0*/  ISETP.LT.OR P5, PT, R3.reuse, 0xa, !P0 ;  /* 0x0000000a0300780c */ /* 0x040fe200047a1670 */
[----:B------:R2:W-:Y:S01]  /*26b0*/  @!P2 STG.E.U8 desc[UR38][R4.64], R57 ;  /* 0x000000390400a986 */ /* 0x0005e2000c101126 */
[----:B------:R-:W-:-:S06]  /*26c0*/  ISETP.LT.OR P2, PT, R3, 0x9, !P1 ;  /* 0x000000090300780c */ /* 0x000fcc0004f41670 */
[----:B------:R-:W-:Y:S07]  /*26d0*/  @P4 BRA `(.L_x_42) ;  /* 0x00000000000c4947 */ /* 0x000fee0003800000 */
[----:B------:R-:W3:Y:S02]  /*26e0*/  LDG.E.U8 R98, desc[UR38][R108.64+0x1] ;  /* 0x000001266c627981 */ /* 0x000ee4000c1e1100 */
[----:B---3--:R-:W-:-:S05]  /*26f0*/  PRMT R56, R98, 0x8880, RZ ;  /* 0x0000888062387816 */ /* 0x008fca00000000ff */
[----:B------:R-:W-:-:S07]  /*2700*/  IMAD R23, R56, R91, RZ ;  /* 0x0000005b38177224 */ /* 0x000fce00078e02ff */
.L_x_42:
[----:B------:R-:W-:Y:S05]  /*2710*/  BSYNC B1 ;  /* 0x0000000000017941 */ /* 0x000fea0003800000 */
.L_x_41:
[----:B------:R-:W-:Y:S01]  /*2720*/  @!P4 IMAD R59, R59, R90, R23 ;  /* 0x0000005a3b3bc224 */ /* 0x000fe200078e0217 */
[----:B------:R-:W-:Y:S04]  /*2730*/  BSSY B1, `(.L_x_43) ;  /* 0x0000006000017945 */ /* 0x000fe80003800000 */
[----:B------:R3:W-:Y:S01]  /*2740*/  @!P4 STG.E.U8 desc[UR38][R4.64+0x1], R59 ;  /* 0x0000013b0400c986 */ /* 0x0007e2000c101126 */
[----:B------:R-:W-:Y:S05]  /*2750*/  @P3 BRA `(.L_x_44) ;  /* 0x00000000000c3947 */ /* 0x000fea0003800000 */
[----:B------:R-:W4:Y:S02]  /*2760*/  LDG.E.U8 R98, desc[UR38][R104.64+0x8] ;  /* 0x0000082668627981 */ /* 0x000f24000c1e1100 */
[----:B----4-:R-:W-:-:S05]  /*2770*/  PRMT R56, R98, 0x8880, RZ ;  /* 0x0000888062387816 */ /* 0x010fca00000000ff */
[----:B------:R-:W-:-:S07]  /*2780*/  IMAD R23, R56, R91, RZ ;  /* 0x0000005b38177224 */ /* 0x000fce00078e02ff */
.L_x_44:
[----:B------:R-:W-:Y:S05]  /*2790*/  BSYNC B1 ;  /* 0x0000000000017941 */ /* 0x000fea0003800000 */
.L_x_43:
[----:B--2---:R-:W-:Y:S01]  /*27a0*/  @!P3 IMAD R57, R60, R90, R23 ;  /* 0x0000005a3c39b224 */ /* 0x004fe200078e0217 */
[----:B------:R-:W-:Y:S04]  /*27b0*/  BSSY B1, `(.L_x_45) ;  /* 0x0000006000017945 */ /* 0x000fe80003800000 */
[----:B------:R2:W-:Y:S01]  /*27c0*/  @!P3 STG.E.U8 desc[UR38][R14.64+0x8], R57 ;  /* 0x000008390e00b986 */ /* 0x0005e2000c101126 */
[----:B------:R-:W-:Y:S05]  /*27d0*/  @P5 BRA `(.L_x_46) ;  /* 0x00000000000c5947 */ /* 0x000fea0003800000 */
[----:B------:R-:W4:Y:S02]  /*27e0*/  LDG.E.U8 R98, desc[UR38][R104.64+0x9] ;  /* 0x0000092668627981 */ /* 0x000f24000c1e1100 */
[----:B----4-:R-:W-:-:S05]  /*27f0*/  PRMT R56, R98, 0x8880, RZ ;  /* 0x0000888062387816 */ /* 0x010fca00000000ff */
[----:B------:R-:W-:-:S07]  /*2800*/  IMAD R23, R56, R91, RZ ;  /* 0x0000005b38177224 */ /* 0x000fce00078e02ff */
.L_x_46:
[----:B------:R-:W-:Y:S05]  /*2810*/  BSYNC B1 ;  /* 0x0000000000017941 */ /* 0x000fea0003800000 */
.L_x_45:
[----:B------:R-:W-:Y:S01]  /*2820*/  @!P5 IMAD R61, R61, R90, R23 ;  /* 0x0000005a3d3dd224 */ /* 0x000fe200078e0217 */
[----:B------:R-:W-:Y:S04]  /*2830*/  BSSY B1, `(.L_x_47) ;  /* 0x0000006000017945 */ /* 0x000fe80003800000 */
[----:B------:R4:W-:Y:S01]  /*2840*/  @!P5 STG.E.U8 desc[UR38][R14.64+0x9], R61 ;  /* 0x0000093d0e00d986 */ /* 0x0009e2000c101126 */
[----:B------:R-:W-:Y:S05]  /*2850*/  @P2 BRA `(.L_x_48) ;  /* 0x00000000000c2947 */ /* 0x000fea0003800000 */
[----:B------:R-:W5:Y:S02]  /*2860*/  LDG.E.U8 R98, desc[UR38][R108.64+0x8] ;  /* 0x000008266c627981 */ /* 0x000f64000c1e1100 */
[----:B-----5:R-:W-:-:S05]  /*2870*/  PRMT R56, R98, 0x8880, RZ ;  /* 0x0000888062387816 */ /* 0x020fca00000000ff */
[----:B------:R-:W-:-:S07]  /*2880*/  IMAD R23, R56, R91, RZ ;  /* 0x0000005b38177224 */ /* 0x000fce00078e02ff */
.L_x_48:
[----:B------:R-:W-:Y:S05]  /*2890*/  BSYNC B1 ;  /* 0x0000000000017941 */ /* 0x000fea0003800000 */
.L_x_47:
        /* <DEDUP_REMOVED lines=8> */
[----:B------:R-:W5:Y:S02]  /*2920*/  LDG.E.U8 R98, desc[UR38][R108.64+0x9] ;  /* 0x000009266c627981 */ /* 0x000f64000c1e1100 */
[----:B-----5:R-:W-:-:S05]  /*2930*/  PRMT R56, R98, 0x8880, RZ ;  /* 0x0000888062387816 */ /* 0x020fca00000000ff */
[----:B------:R-:W-:-:S07]  /*2940*/  IMAD R23, R56, R91, RZ ;  /* 0x0000005b38177224 */ /* 0x000fce00078e02ff */
.L_x_50:
[----:B------:R-:W-:Y:S05]  /*2950*/  BSYNC B1 ;  /* 0x0000000000017941 */ /* 0x000fea0003800000 */
.L_x_49:
[----:B------:R-:W-:Y:S01]  /*2960*/  @!P4 IMAD R63, R63, R90, R23 ;  /* 0x0000005a3f3fc224 */ /* 0x000fe200078e0217 */
[----:B------:R-:W-:Y:S04]  /*2970*/  BSSY B1, `(.L_x_51) ;  /* 0x0000006000017945 */ /* 0x000fe80003800000 */
[----:B------:R0:W-:Y:S01]  /*2980*/  @!P4 STG.E.U8 desc[UR38][R4.64+0x9], R63 ;  /* 0x0000093f0400c986 */ /* 0x0001e2000c101126 */
[----:B------:R-:W-:Y:S05]  /*2990*/  @P3 BRA `(.L_x_52) ;  /* 0x00000000000c3947 */ /* 0x000fea0003800000 */
[----:B------:R-:W5:Y:S02]  /*29a0*/  LDG.E.U8 R98, desc[UR38][R104.64+0x10] ;  /* 0x0000102668627981 */ /* 0x000f64000c1e1100 */
[----:B-----5:R-:W-:-:S05]  /*29b0*/  PRMT R56, R98, 0x8880, RZ ;  /* 0x0000888062387816 */ /* 0x020fca00000000ff */
[----:B------:R-:W-:-:S07]  /*29c0*/  IMAD R23, R56, R91, RZ ;  /* 0x0000005b38177224 */ /* 0x000fce00078e02ff */
.L_x_52:
[----:B------:R-:W-:Y:S05]  /*29d0*/  BSYNC B1 ;  /* 0x0000000000017941 */ /* 0x000fea0003800000 */
.L_x_51:
[----:B--2---:R-:W-:Y:S01]  /*29e0*/  @!P3 IMAD R57, R64, R90, R23 ;  /* 0x0000005a4039b224 */ /* 0x004fe200078e0217 */
[----:B------:R-:W-:Y:S04]  /*29f0*/  BSSY B1, `(.L_x_53) ;  /* 0x0000006000017945 */ /* 0x000fe80003800000 */
[----:B------:R2:W-:Y:S01]  /*2a00*/  @!P3 STG.E.U8 desc[UR38][R14.64+0x10], R57 ;  /* 0x000010390e00b986 */ /* 0x0005e2000c101126 */
[----:B------:R-:W-:Y:S05]  /*2a10*/  @P5 BRA `(.L_x_54) ;  /* 0x00000000000c5947 */ /* 0x000fea0003800000 */
[----:B------:R-:W5:Y:S02]  /*2a20*/  LDG.E.U8 R98, desc[UR38][R104.64+0x11] ;  /* 0x0000112668627981 */ /* 0x000f64000c1e1100 */
[----:B-----5:R-:W-:-:S05]  /*2a30*/  PRMT R56, R98, 0x8880, RZ ;  /* 0x0000888062387816 */ /* 0x020fca00000000ff */
[----:B------:R-:W-:-:S07]  /*2a40*/  IMAD R23, R56, R91, RZ ;  /* 0x0000005b38177224 */ /* 0x000fce00078e02ff */
.L_x_54:
[----:B------:R-:W-:Y:S05]  /*2a50*/  BSYNC B1 ;  /* 0x0000000000017941 */ /* 0x000fea0003800000 */
.L_x_53:
[----:B------:R-:W-:Y:S01]  /*2a60*/  @!P5 IMAD R65, R65, R90, R23 ;  /* 0x0000005a4141d224 */ /* 0x000fe200078e0217 */
[----:B------:R-:W-:Y:S04]  /*2a70*/  BSSY B1, `(.L_x_55) ;  /* 0x0000006000017945 */ /* 0x000fe80003800000 */
[----:B------:R0:W-:Y:S01]  /*2a80*/  @!P5 STG.E.U8 desc[UR38][R14.64+0x11], R65 ;  /* 0x000011410e00d986 */ /* 0x0001e2000c101126 */
[----:B------:R-:W-:Y:S05]  /*2a90*/  @P2 BRA `(.L_x_56) ;  /* 0x00000000000c2947 */ /* 0x000fea0003800000 */
[----:B------:R-:W5:Y:S02]  /*2aa0*/  LDG.E.U8 R98, desc[UR38][R108.64+0x10] ;  /* 0x000010266c627981 */ /* 0x000f64000c1e1100 */
[----:B-----5:R-:W-:-:S05]  /*2ab0*/  PRMT R56, R98, 0x8880, RZ ;  /* 0x0000888062387816 */ /* 0x020fca00000000ff */
[----:B------:R-:W-:-:S07]  /*2ac0*/  IMAD R23, R56, R91, RZ ;  /* 0x0000005b38177224 */ /* 0x000fce00078e02ff */
.L_x_56:
[----:B------:R-:W-:Y:S05]  /*2ad0*/  BSYNC B1 ;  /* 0x0000000000017941 */ /* 0x000fea0003800000 */
.L_x_55:
        /* <DEDUP_REMOVED lines=11> */
.L_x_58:
[----:B------:R-:W-:Y:S05]  /*2b90*/  BSYNC B1 ;  /* 0x0000000000017941 */ /* 0x000fea0003800000 */
.L_x_57:
[----:B------:R-:W-:Y:S01]  /*2ba0*/  @!P4 IMAD R67, R67, R90, R23 ;  /* 0x0000005a4343c224 */ /* 0x000fe200078e0217 */
[----:B------:R-:W-:Y:S04]  /*2bb0*/  BSSY B1, `(.L_x_59) ;  /* 0x0000006000017945 */ /* 0x000fe80003800000 */
[----:B------:R0:W-:Y:S01]  /*2bc0*/  @!P4 STG.E.U8 desc[UR38][R4.64+0x11], R67 ;  /* 0x000011430400c986 */ /* 0x0001e2000c101126 */
[----:B------:R-:W-:Y:S05]  /*2bd0*/  @P3 BRA `(.L_x_60) ;  /* 0x00000000000c3947 */ /* 0x000fea0003800000 */
[----:B------:R-:W5:Y:S02]  /*2be0*/  LDG.E.U8 R98, desc[UR38][R104.64+0x18] ;  /* 0x0000182668627981 */ /* 0x000f64000c1e1100 */
[----:B-----5:R-:W-:-:S05]  /*2bf0*/  PRMT R56, R98, 0x8880, RZ ;  /* 0x0000888062387816 */ /* 0x020fca00000000ff */
[----:B------:R-:W-:-:S07]  /*2c00*/  IMAD R23, R56, R91, RZ ;  /* 0x0000005b38177224 */ /* 0x000fce00078e02ff */
.L_x_60:
[----:B------:R-:W-:Y:S05]  /*2c10*/  BSYNC B1 ;  /* 0x0000000000017941 */ /* 0x000fea0003800000 */
.L_x_59:
[----:B--2---:R-:W-:Y:S01]  /*2c20*/  @!P3 IMAD R57, R68, R90, R23 ;  /* 0x0000005a4439b224 */ /* 0x004fe200078e0217 */
[----:B------:R-:W-:Y:S04]  /*2c30*/  BSSY B1, `(.L_x_61) ;  /* 0x0000006000017945 */ /* 0x000fe80003800000 */
[----:B------:R2:W-:Y:S01]  /*2c40*/  @!P3 STG.E.U8 desc[UR38][R14.64+0x18], R57 ;  /* 0x000018390e00b986 */ /* 0x0005e2000c101126 */
[----:B------:R-:W-:Y:S05]  /*2c50*/  @P5 BRA `(.L_x_62) ;  /* 0x00000000000c5947 */ /* 0x000fea0003800000 */
[----:B------:R-:W5:Y:S02]  /*2c60*/  LDG.E.U8 R98, desc[UR38][R104.64+0x19] ;  /* 0x0000192668627981 */ /* 0x000f64000c1e1100 */
[----:B-----5:R-:W-:-:S05]  /*2c70*/  PRMT R56, R98, 0x8880, RZ ;  /* 0x0000888062387816 */ /* 0x020fca00000000ff */
[----:B------:R-:W-:-:S07]  /*2c80*/  IMAD R23, R56, R91, RZ ;  /* 0x0000005b38177224 */ /* 0x000fce00078e02ff */
.L_x_62:
[----:B------:R-:W-:Y:S05]  /*2c90*/  BSYNC B1 ;  /* 0x0000000000017941 */ /* 0x000fea0003800000 */
.L_x_61:
[----:B------:R-:W-:Y:S01]  /*2ca0*/  @!P5 IMAD R69, R69, R90, R23 ;  /* 0x0000005a4545d224 */ /* 0x000fe200078e0217 */
[----:B------:R-:W-:Y:S04]  /*2cb0*/  BSSY B1, `(.L_x_63) ;  /* 0x0000006000017945 */ /* 0x000fe80003800000 */
[----:B------:R0:W-:Y:S01]  /*2cc0*/  @!P5 STG.E.U8 desc[UR38][R14.64+0x19], R69 ;  /* 0x000019450e00d986 */ /* 0x0001e2000c101126 */
[----:B------:R-:W-:Y:S05]  /*2cd0*/  @P2 BRA `(.L_x_64) ;  /* 0x00000000000c2947 */ /* 0x000fea0003800000 */
[----:B------:R-:W5:Y:S02]  /*2ce0*/  LDG.E.U8 R98, desc[UR38][R108.64+0x18] ;  /* 0x000018266c627981 */ /* 0x000f64000c1e1100 */
[----:B-----5:R-:W-:-:S05]  /*2cf0*/  PRMT R56, R98, 0x8880, RZ ;  /* 0x0000888062387816 */ /* 0x020fca00000000ff */
[----:B------:R-:W-:-:S07]  /*2d00*/  IMAD R23, R56, R91, RZ ;  /* 0x0000005b38177224 */ /* 0x000fce00078e02ff */
.L_x_64:
[----:B------:R-:W-:Y:S05]  /*2d10*/  BSYNC B1 ;  /* 0x0000000000017941 */ /* 0x000fea0003800000 */
.L_x_63:
        /* <DEDUP_REMOVED lines=11> */
.L_x_66:
[----:B------:R-:W-:Y:S05]  /*2dd0*/  BSYNC B1 ;  /* 0x0000000000017941 */ /* 0x000fea0003800000 */
.L_x_65:
[----:B------:R-:W-:Y:S01]  /*2de0*/  @!P4 IMAD R71, R71, R90, R23 ;  /* 0x0000005a4747c224 */ /* 0x000fe200078e0217 */
[----:B------:R-:W-:Y:S04]  /*2df0*/  BSSY B1, `(.L_x_67) ;  /* 0x0000006000017945 */ /* 0x000fe80003800000 */
[----:B------:R0:W-:Y:S01]  /*2e00*/  @!P4 STG.E.U8 desc[UR38][R4.64+0x19], R71 ;  /* 0x000019470400c986 */ /* 0x0001e2000c101126 */
[----:B------:R-:W-:Y:S05]  /*2e10*/  @P3 BRA `(.L_x_68) ;  /* 0x00000000000c3947 */ /* 0x000fea0003800000 */
[----:B------:R-:W5:Y:S02]  /*2e20*/  LDG.E.U8 R98, desc[UR38][R104.64+0x20] ;  /* 0x0000202668627981 */ /* 0x000f64000c1e1100 */
[----:B-----5:R-:W-:-:S05]  /*2e30*/  PRMT R56, R98, 0x8880, RZ ;  /* 0x0000888062387816 */ /* 0x020fca00000000ff */
[----:B------:R-:W-:-:S07]  /*2e40*/  IMAD R23, R56, R91, RZ ;  /* 0x0000005b38177224 */ /* 0x000fce00078e02ff */
.L_x_68:
[----:B------:R-:W-:Y:S05]  /*2e50*/  BSYNC B1 ;  /* 0x0000000000017941 */ /* 0x000fea0003800000 */
.L_x_67:
[----:B--2---:R-:W-:Y:S01]  /*2e60*/  @!P3 IMAD R57, R72, R90, R23 ;  /* 0x0000005a4839b224 */ /* 0x004fe200078e0217 */
[----:B------:R-:W-:Y:S04]  /*2e70*/  BSSY B1, `(.L_x_69) ;  /* 0x0000006000017945 */ /* 0x000fe80003800000 */
[----:B------:R2:W-:Y:S01]  /*2e80*/  @!P3 STG.E.U8 desc[UR38][R14.64+0x20], R57 ;  /* 0x000020390e00b986 */ /* 0x0005e2000c101126 */
[----:B------:R-:W-:Y:S05]  /*2e90*/  @P5 BRA `(.L_x_70) ;  /* 0x00000000000c5947 */ /* 0x000fea0003800000 */
[----:B------:R-:W5:Y:S02]  /*2ea0*/  LDG.E.U8 R98, desc[UR38][R104.64+0x21] ;  /* 0x0000212668627981 */ /* 0x000f64000c1e1100 */
[----:B-----5:R-:W-:-:S05]  /*2eb0*/  PRMT R56, R98, 0x8880, RZ ;  /* 0x0000888062387816 */ /* 0x020fca00000000ff */
[----:B------:R-:W-:-:S07]  /*2ec0*/  IMAD R23, R56, R91, RZ ;  /* 0x0000005b38177224 */ /* 0x000fce00078e02ff */
.L_x_70:
[----:B------:R-:W-:Y:S05]  /*2ed0*/  BSYNC B1 ;  /* 0x0000000000017941 */ /* 0x000fea0003800000 */
.L_x_69:
[----:B------:R-:W-:Y:S01]  /*2ee0*/  @!P5 IMAD R73, R73, R90, R23 ;  /* 0x0000005a4949d224 */ /* 0x000fe200078e0217 */
[----:B------:R-:W-:Y:S04]  /*2ef0*/  BSSY B1, `(.L_x_71) ;  /* 0x0000006000017945 */ /* 0x000fe80003800000 */
[----:B------:R0:W-:Y:S01]  /*2f00*/  @!P5 STG.E.U8 desc[UR38][R14.64+0x21], R73 ;  /* 0x000021490e00d986 */ /* 0x0001e2000c101126 */
[----:B------:R-:W-:Y:S05]  /*2f10*/  @P2 BRA `(.L_x_72) ;  /* 0x00000000000c2947 */ /* 0x000fea0003800000 */
[----:B------:R-:W5:Y:S02]  /*2f20*/  LDG.E.U8 R98, desc[UR38][R108.64+0x20] ;  /* 0x000020266c627981 */ /* 0x000f64000c1e1100 */
[----:B-----5:R-:W-:-:S05]  /*2f30*/  PRMT R56, R98, 0x8880, RZ ;  /* 0x0000888062387816 */ /* 0x020fca00000000ff */
[----:B------:R-:W-:-:S07]  /*2f40*/  IMAD R23, R56, R91, RZ ;  /* 0x0000005b38177224 */ /* 0x000fce00078e02ff */
.L_x_72:
[----:B------:R-:W-:Y:S05]  /*2f50*/  BSYNC B1 ;  /* 0x0000000000017941 */ /* 0x000fea0003800000 */
.L_x_71:
        /* <DEDUP_REMOVED lines=11> */
.L_x_74:
[----:B------:R-:W-:Y:S05]  /*3010*/  BSYNC B1 ;  /* 0x0000000000017941 */ /* 0x000fea0003800000 */
.L_x_73:
[----:B------:R-:W-:Y:S01]  /*3020*/  @!P4 IMAD R75, R75, R90, R23 ;  /* 0x0000005a4b4bc224 */ /* 0x000fe200078e0217 */
[----:B------:R-:W-:Y:S04]  /*3030*/  BSSY B1, `(.L_x_75) ;  /* 0x0000006000017945 */ /* 0x000fe80003800000 */
[----:B------:R0:W-:Y:S01]  /*3040*/  @!P4 STG.E.U8 desc[UR38][R4.64+0x21], R75 ;  /* 0x0000214b0400c986 */ /* 0x0001e2000c101126 */
[----:B------:R-:W-:Y:S05]  /*3050*/  @P3 BRA `(.L_x_76) ;  /* 0x00000000000c3947 */ /* 0x000fea0003800000 */
[----:B------:R-:W5:Y:S02]  /*3060*/  LDG.E.U8 R98, desc[UR38][R104.64+0x28] ;  /* 0x0000282668627981 */ /* 0x000f64000c1e1100 */
[----:B-----5:R-:W-:-:S05]  /*3070*/  PRMT R56, R98, 0x8880, RZ ;  /* 0x0000888062387816 */ /* 0x020fca00000000ff */
[----:B------:R-:W-:-:S07]  /*3080*/  IMAD R23, R56, R91, RZ ;  /* 0x0000005b38177224 */ /* 0x000fce00078e02ff */
.L_x_76:
[----:B------:R-:W-:Y:S05]  /*3090*/  BSYNC B1 ;  /* 0x0000000000017941 */ /* 0x000fea0003800000 */
.L_x_75:
[----:B--2---:R-:W-:Y:S01]  /*30a0*/  @!P3 IMAD R57, R76, R90, R23 ;  /* 0x0000005a4c39b224 */ /* 0x004fe200078e0217 */
[----:B------:R-:W-:Y:S04]  /*30b0*/  BSSY B1, `(.L_x_77) ;  /* 0x0000006000017945 */ /* 0x000fe80003800000 */
[----:B------:R2:W-:Y:S01]  /*30c0*/  @!P3 STG.E.U8 desc[UR38][R14.64+0x28], R57 ;  /* 0x000028390e00b986 */ /* 0x0005e2000c101126 */
[----:B------:R-:W-:Y:S05]  /*30d0*/  @P5 BRA `(.L_x_78) ;  /* 0x00000000000c5947 */ /* 0x000fea0003800000 */
[----:B------:R-:W5:Y:S02]  /*30e0*/  LDG.E.U8 R98, desc[UR38][R104.64+0x29] ;  /* 0x0000292668627981 */ /* 0x000f64000c1e1100 */
[----:B-----5:R-:W-:-:S05]  /*30f0*/  PRMT R56, R98, 0x8880, RZ ;  /* 0x0000888062387816 */ /* 0x020fca00000000ff */
[----:B------:R-:W-:-:S07]  /*3100*/  IMAD R23, R56, R91, RZ ;  /* 0x0000005b38177224 */ /* 0x000fce00078e02ff */
.L_x_78:
[----:B------:R-:W-:Y:S05]  /*3110*/  BSYNC B1 ;  /* 0x0000000000017941 */ /* 0x000fea0003800000 */
.L_x_77:
[----:B------:R-:W-:Y:S01]  /*3120*/  @!P5 IMAD R77, R77, R90, R23 ;  /* 0x0000005a4d4dd224 */ /* 0x000fe200078e0217 */
[----:B------:R-:W-:Y:S04]  /*3130*/  BSSY B1, `(.L_x_79) ;  /* 0x0000006000017945 */ /* 0x000fe80003800000 */
[----:B------:R0:W-:Y:S01]  /*3140*/  @!P5 STG.E.U8 desc[UR38][R14.64+0x29], R77 ;  /* 0x0000294d0e00d986 */ /* 0x0001e2000c101126 */
[----:B------:R-:W-:Y:S05]  /*3150*/  @P2 BRA `(.L_x_80) ;  /* 0x00000000000c2947 */ /* 0x000fea0003800000 */
[----:B------:R-:W5:Y:S02]  /*3160*/  LDG.E.U8 R98, desc[UR38][R108.64+0x28] ;  /* 0x000028266c627981 */ /* 0x000f64000c1e1100 */
[----:B-----5:R-:W-:-:S05]  /*3170*/  PRMT R56, R98, 0x8880, RZ ;  /* 0x0000888062387816 */ /* 0x020fca00000000ff */
[----:B------:R-:W-:-:S07]  /*3180*/  IMAD R23, R56, R91, RZ ;  /* 0x0000005b38177224 */ /* 0x000fce00078e02ff */
.L_x_80:
[----:B------:R-:W-:Y:S05]  /*3190*/  BSYNC B1 ;  /* 0x0000000000017941 */ /* 0x000fea0003800000 */
.L_x_79:
        /* <DEDUP_REMOVED lines=11> */
.L_x_82:
[----:B------:R-:W-:Y:S05]  /*3250*/  BSYNC B1 ;  /* 0x0000000000017941 */ /* 0x000fea0003800000 */
.L_x_81:
[----:B------:R-:W-:Y:S01]  /*3260*/  @!P4 IMAD R79, R79, R90, R23 ;  /* 0x0000005a4f4fc224 */ /* 0x000fe200078e0217 */
[----:B------:R-:W-:Y:S04]  /*3270*/  BSSY B1, `(.L_x_83) ;  /* 0x0000006000017945 */ /* 0x000fe80003800000 */
[----:B------:R0:W-:Y:S01]  /*3280*/  @!P4 STG.E.U8 desc[UR38][R4.64+0x29], R79 ;  /* 0x0000294f0400c986 */ /* 0x0001e2000c101126 */
[----:B------:R-:W-:Y:S05]  /*3290*/  @P3 BRA `(.L_x_84) ;  /* 0x00000000000c3947 */ /* 0x000fea0003800000 */
[----:B------:R-:W5:Y:S02]  /*32a0*/  LDG.E.U8 R98, desc[UR38][R104.64+0x30] ;  /* 0x0000302668627981 */ /* 0x000f64000c1e1100 */
[----:B-----5:R-:W-:-:S05]  /*32b0*/  PRMT R56, R98, 0x8880, RZ ;  /* 0x0000888062387816 */ /* 0x020fca00000000ff */
[----:B------:R-:W-:-:S07]  /*32c0*/  IMAD R23, R56, R91, RZ ;  /* 0x0000005b38177224 */ /* 0x000fce00078e02ff */
.L_x_84:
[----:B------:R-:W-:Y:S05]  /*32d0*/  BSYNC B1 ;  /* 0x0000000000017941 */ /* 0x000fea0003800000 */
.L_x_83:
[----:B--2---:R-:W-:Y:S01]  /*32e0*/  @!P3 IMAD R57, R80, R90, R23 ;  /* 0x0000005a5039b224 */ /* 0x004fe200078e0217 */
[----:B------:R-:W-:Y:S04]  /*32f0*/  BSSY B1, `(.L_x_85) ;  /* 0x0000006000017945 */ /* 0x000fe80003800000 */
[----:B------:R2:W-:Y:S01]  /*3300*/  @!P3 STG.E.U8 desc[UR38][R14.64+0x30], R57 ;  /* 0x000030390e00b986 */ /* 0x0005e2000c101126 */
[----:B------:R-:W-:Y:S05]  /*3310*/  @P5 BRA `(.L_x_86) ;  /* 0x00000000000c5947 */ /* 0x000fea0003800000 */
[----:B------:R-:W5:Y:S02]  /*3320*/  LDG.E.U8 R98, desc[UR38][R104.64+0x31] ;  /* 0x0000312668627981 */ /* 0x000f64000c1e1100 */
[----:B-----5:R-:W-:-:S05]  /*3330*/  PRMT R56, R98, 0x8880, RZ ;  /* 0x0000888062387816 */ /* 0x020fca00000000ff */
[----:B------:R-:W-:-:S07]  /*3340*/  IMAD R23, R56, R91, RZ ;  /* 0x0000005b38177224 */ /* 0x000fce00078e02ff */
.L_x_86:
[----:B------:R-:W-:Y:S05]  /*3350*/  BSYNC B1 ;  /* 0x0000000000017941 */ /* 0x000fea0003800000 */
.L_x_85:
[----:B------:R-:W-:Y:S01]  /*3360*/  @!P5 IMAD R81, R81, R90, R23 ;  /* 0x0000005a5151d224 */ /* 0x000fe200078e0217 */
[----:B------:R-:W-:Y:S04]  /*3370*/  BSSY B1, `(.L_x_87) ;  /* 0x0000006000017945 */ /* 0x000fe80003800000 */
[----:B------:R0:W-:Y:S01]  /*3380*/  @!P5 STG.E.U8 desc[UR38][R14.64+0x31], R81 ;  /* 0x000031510e00d986 */ /* 0x0001e2000c101126 */
[----:B------:R-:W-:Y:S05]  /*3390*/  @P2 BRA `(.L_x_88) ;  /* 0x00000000000c2947 */ /* 0x000fea0003800000 */
[----:B------:R-:W5:Y:S02]  /*33a0*/  LDG.E.U8 R98, desc[UR38][R108.64+0x30] ;  /* 0x000030266c627981 */ /* 0x000f64000c1e1100 */
[----:B-----5:R-:W-:-:S05]  /*33b0*/  PRMT R56, R98, 0x8880, RZ ;  /* 0x0000888062387816 */ /* 0x020fca00000000ff */
[----:B------:R-:W-:-:S07]  /*33c0*/  IMAD R23, R56, R91, RZ ;  /* 0x0000005b38177224 */ /* 0x000fce00078e02ff */
.L_x_88:
[----:B------:R-:W-:Y:S05]  /*33d0*/  BSYNC B1 ;  /* 0x0000000000017941 */ /* 0x000fea0003800000 */
.L_x_87:
[C---:B------:R-:W-:Y:S01]  /*33e0*/  ISETP.LT.OR P4, PT, R3.reuse, 0x32, !P1 ;  /* 0x000000320300780c */ /* 0x040fe20004f81670 */
[----:B--2---:R-:W-:Y:S01]  /*33f0*/  @!P2 IMAD R57, R82, R90, R23 ;  /* 0x0000005a5239a224 */ /* 0x004fe200078e0217 */
[----:B------:R-:W-:Y:S01]  /*3400*/  BSSY B1, `(.L_x_89) ;  /* 0x000000b000017945 */ /* 0x000fe20003800000 */
[C---:B------:R-:W-:Y:S02]  /*3410*/  ISETP.LT.OR P3, PT, R3.reuse, 0x39, !P0 ;  /* 0x000000390300780c */ /* 0x040fe40004761670 */
[----:B---3--:R-:W-:Y:S01]  /*3420*/  IADD3 R59, P5, R10, 0x80, RZ ;  /* 0x000000800a3b7810 */ /* 0x008fe20007fbe0ff */
[----:B------:R2:W-:Y:S01]  /*3430*/  @!P2 STG.E.U8 desc[UR38][R4.64+0x30], R57 ;  /* 0x000030390400a986 */ /* 0x0005e2000c101126 */
[C---:B------:R-:W-:Y:S02]  /*3440*/  ISETP.LT.OR P2, PT, R3.reuse, 0x39, !P1 ;  /* 0x000000390300780c */ /* 0x040fe40004f41670 */
[C---:B------:R-:W-:Y:S02]  /*3450*/  ISETP.LT.OR P0, PT, R3.reuse, 0x3a, !P0 ;  /* 0x0000003a0300780c */ /* 0x040fe40004701670 */
[----:B------:R-:W-:-:S02]  /*3460*/  ISETP.LT.OR P1, PT, R3, 0x3a, !P1 ;  /* 0x0000003a0300780c */ /* 0x000fc40004f21670 */
[----:B------:R-:W-:Y:S11]  /*3470*/  @P4 BRA `(.L_x_90) ;  /* 0x00000000000c4947 */ /* 0x000ff60003800000 */
[----:B------:R-:W3:Y:S02]  /*3480*/  LDG.E.U8 R98, desc[UR38][R108.64+0x31] ;  /* 0x000031266c627981 */ /* 0x000ee4000c1e1100 */
[----:B---3--:R-:W-:-:S05]  /*3490*/  PRMT R56, R98, 0x8880, RZ ;  /* 0x0000888062387816 */ /* 0x008fca00000000ff */
[----:B------:R-:W-:-:S07]  /*34a0*/  IMAD R23, R56, R91, RZ ;  /* 0x0000005b38177224 */ /* 0x000fce00078e02ff */
.L_x_90:
[----:B------:R-:W-:Y:S05]  /*34b0*/  BSYNC B1 ;  /* 0x0000000000017941 */ /* 0x000fea0003800000 */
.L_x_89:
[----:B------:R-:W-:Y:S01]  /*34c0*/  @!P4 IMAD R83, R83, R90, R23 ;  /* 0x0000005a5353c224 */ /* 0x000fe200078e0217 */
[----:B------:R-:W-:Y:S04]  /*34d0*/  BSSY B1, `(.L_x_91) ;  /* 0x0000006000017945 */ /* 0x000fe80003800000 */
[----:B------:R3:W-:Y:S01]  /*34e0*/  @!P4 STG.E.U8 desc[UR38][R4.64+0x31], R83 ;  /* 0x000031530400c986 */ /* 0x0007e2000c101126 */
[----:B------:R-:W-:Y:S05]  /*34f0*/  @P3 BRA `(.L_x_92) ;  /* 0x00000000000c3947 */ /* 0x000fea0003800000 */
[----:B------:R-:W5:Y:S02]  /*3500*/  LDG.E.U8 R98, desc[UR38][R104.64+0x38] ;  /* 0x0000382668627981 */ /* 0x000f64000c1e1100 */
[----:B-----5:R-:W-:-:S05]  /*3510*/  PRMT R56, R98, 0x8880, RZ ;  /* 0x0000888062387816 */ /* 0x020fca00000000ff */
[----:B------:R-:W-:-:S07]  /*3520*/  IMAD R23, R56, R91, RZ ;  /* 0x0000005b38177224 */ /* 0x000fce00078e02ff */
.L_x_92:
[----:B------:R-:W-:Y:S05]  /*3530*/  BSYNC B1 ;  /* 0x0000000000017941 */ /* 0x000fea0003800000 */
.L_x_91:
[----:B--2---:R-:W-:Y:S01]  /*3540*/  @!P3 IMAD R57, R84, R90, R23 ;  /* 0x0000005a5439b224 */ /* 0x004fe200078e0217 */
[----:B------:R-:W-:Y:S01]  /*3550*/  BSSY B1, `(.L_x_93) ;  /* 0x0000007000017945 */ /* 0x000fe20003800000 */
[----:B------:R-:W-:-:S03]  /*3560*/  IMAD.X R11, RZ, RZ, R11, P5 ;  /* 0x000000ffff0b7224 */ /* 0x000fc600028e060b */
[----:B------:R2:W-:Y:S01]  /*3570*/  @!P3 STG.E.U8 desc[UR38][R14.64+0x38], R57 ;  /* 0x000038390e00b986 */ /* 0x0005e2000c101126 */
[----:B------:R-:W-:Y:S05]  /*3580*/  @P0 BRA `(.L_x_94) ;  /* 0x00000000000c0947 */ /* 0x000fea0003800000 */
[----:B------:R-:W5:Y:S02]  /*3590*/  LDG.E.U8 R98, desc[UR38][R104.64+0x39] ;  /* 0x0000392668627981 */ /* 0x000f64000c1e1100 */
[----:B-----5:R-:W-:-:S05]  /*35a0*/  PRMT R10, R98, 0x8880, RZ ;  /* 0x00008880620a7816 */ /* 0x020fca00000000ff */
[----:B------:R-:W-:-:S07]  /*35b0*/  IMAD R23, R10, R91, RZ ;  /* 0x0000005b0a177224 */ /* 0x000fce00078e02ff */
.L_x_94:
[----:B------:R-:W-:Y:S05]  /*35c0*/  BSYNC B1 ;  /* 0x0000000000017941 */ /* 0x000fea0003800000 */
.L_x_93:
[----:B------:R-:W-:Y:S01]  /*35d0*/  @!P0 IMAD R85, R85, R90, R23 ;  /* 0x0000005a55558224 */ /* 0x000fe200078e0217 */
[----:B------:R-:W-:Y:S01]  /*35e0*/  BSSY B1, `(.L_x_95) ;  /* 0x0000007000017945 */ /* 0x000fe20003800000 */
[----:B------:R-:W-:-:S03]  /*35f0*/  IMAD R56, R11, R102, RZ ;  /* 0x000000660b387224 */ /* 0x000fc600078e02ff */
[----:B------:R0:W-:Y:S01]  /*3600*/  @!P0 STG.E.U8 desc[UR38][R14.64+0x39], R85 ;  /* 0x000039550e008986 */ /* 0x0001e2000c101126 */
[----:B------:R-:W-:Y:S05]  /*3610*/  @P2 BRA `(.L_x_96) ;  /* 0x00000000000c2947 */ /* 0x000fea0003800000 */
[----:B------:R-:W5:Y:S02]  /*3620*/  LDG.E.U8 R98, desc[UR38][R108.64+0x38] ;  /* 0x000038266c627981 */ /* 0x000f64000c1e1100 */
[----:B-----5:R-:W-:-:S05]  /*3630*/  PRMT R10, R98, 0x8880, RZ ;  /* 0x00008880620a7816 */ /* 0x020fca00000000ff */
[----:B------:R-:W-:-:S07]  /*3640*/  IMAD R23, R10, R91, RZ ;  /* 0x0000005b0a177224 */ /* 0x000fce00078e02ff */
.L_x_96:
[----:B------:R-:W-:Y:S05]  /*3650*/  BSYNC B1 ;  /* 0x0000000000017941 */ /* 0x000fea0003800000 */
.L_x_95:
[----:B------:R-:W-:Y:S01]  /*3660*/  @!P2 IMAD R11, R86, R90, R23 ;  /* 0x0000005a560ba224 */ /* 0x000fe200078e0217 */
[----:B------:R-:W-:Y:S01]  /*3670*/  BSSY B1, `(.L_x_97) ;  /* 0x0000009000017945 */ /* 0x000fe20003800000 */
[C---:B012-4-:R-:W-:Y:S02]  /*3680*/  IMAD R15, R59.reuse, R103, R56 ;  /* 0x000000673b0f7224 */ /* 0x057fe400078e0238 */
[CC--:B------:R-:W-:Y:S01]  /*3690*/  IMAD.WIDE.U32 R106, R59.reuse, R102.reuse, R106 ;  /* 0x000000663b6a7225 */ /* 0x0c0fe200078e006a */
[----:B------:R0:W-:Y:S03]  /*36a0*/  @!P2 STG.E.U8 desc[UR38][R4.64+0x38], R11 ;  /* 0x0000380b0400a986 */ /* 0x0001e6000c101126 */
[----:B------:R-:W-:Y:S01]  /*36b0*/  IMAD.WIDE.U32 R102, R59, R102, R100 ;  /* 0x000000663b667225 */ /* 0x000fe200078e0064 */
[----:B------:R-:W-:Y:S06]  /*36c0*/  @P1 BRA `(.L_x_98) ;  /* 0x00000000000c1947 */ /* 0x000fec0003800000 */
[----:B------:R-:W2:Y:S02]  /*36d0*/  LDG.E.U8 R98, desc[UR38][R108.64+0x39] ;  /* 0x000039266c627981 */ /* 0x000ea4000c1e1100 */
[----:B--2---:R-:W-:-:S05]  /*36e0*/  PRMT R10, R98, 0x8880, RZ ;  /* 0x00008880620a7816 */ /* 0x004fca00000000ff */
[----:B------:R-:W-:-:S07]  /*36f0*/  IMAD R23, R10, R91, RZ ;  /* 0x0000005b0a177224 */ /* 0x000fce00078e02ff */
.L_x_98:
[----:B------:R-:W-:Y:S05]  /*3700*/  BSYNC B1 ;  /* 0x0000000000017941 */ /* 0x000fea0003800000 */
.L_x_97:
[----:B------:R-:W-:Y:S01]  /*3710*/  @!P1 IMAD R87, R87, R90, R23 ;  /* 0x0000005a57579224 */ /* 0x000fe200078e0217 */
[----:B------:R-:W-:Y:S01]  /*3720*/  ISETP.GE.AND P2, PT, R99, 0x81, PT ;  /* 0x000000816300780c */ /* 0x000fe20003f46270 */
[----:B------:R-:W-:Y:S01]  /*3730*/  BSSY B1, `(.L_x_99) ;  /* 0x000000c000017945 */ /* 0x000fe20003800000 */
[----:B------:R-:W-:Y:S02]  /*3740*/  IADD3 R10, P5, R102, R12, RZ ;  /* 0x0000000c660a7210 */ /* 0x000fe40007fbe0ff */
[----:B------:R1:W-:Y:S01]  /*3750*/  @!P1 STG.E.U8 desc[UR38][R4.64+0x39], R87 ;  /* 0x0000395704009986 */ /* 0x0003e2000c101126 */
[----:B------:R-:W-:Y:S02]  /*3760*/  ISETP.LT.OR P1, PT, R3, 0x1, !P2 ;  /* 0x000000010300780c */ /* 0x000fe40005721670 */
[----:B0-----:R-:W-:Y:S02]  /*3770*/  IADD3.X R11, R13, R103, R15, P5, !PT ;  /* 0x000000670d0b7210 */ /* 0x001fe40002ffe40f */
[----:B------:R-:W-:-:S02]  /*3780*/  ISETP.GE.AND P0, PT, R99, 0x89, PT ;  /* 0x000000896300780c */ /* 0x000fc40003f06270 */
[----:B------:R-:W-:Y:S02]  /*3790*/  IADD3 R12, P4, P3, R20, R12, R106 ;  /* 0x0000000c140c7210 */ /* 0x000fe40007b9e06a */
[----:B------:R-:W-:-:S05]  /*37a0*/  ISETP.LT.OR P5, PT, R3, 0x2, !P2 ;  /* 0x000000020300780c */ /* 0x000fca00057a1670 */
[----:B-1----:R-:W-:Y:S08]  /*37b0*/  @P1 BRA `(.L_x_100) ;  /* 0x00000000000c1947 */ /* 0x002ff00003800000 */
[----:B------:R-:W3:Y:S02]  /*37c0*/  LDG.E.U8 R98, desc[UR38][R10.64] ;  /* 0x000000260a627981 */ /* 0x000ee4000c1e1100 */
[----:B---3--:R-:W-:-:S05]  /*37d0*/  PRMT R4, R98, 0x8880, RZ ;  /* 0x0000888062047816 */ /* 0x008fca00000000ff */
[----:B------:R-:W-:-:S07]  /*37e0*/  IMAD R23, R4, R91, RZ ;  /* 0x0000005b04177224 */ /* 0x000fce00078e02ff */
.L_x_100:
[----:B------:R-:W-:Y:S05]  /*37f0*/  BSYNC B1 ;  /* 0x0000000000017941 */ /* 0x000fea0003800000 */
.L_x_99:
[----:B---3--:R-:W-:Y:S01]  /*3800*/  @!P1 IMAD R5, R24, R90, R23 ;  /* 0x0000005a18059224 */ /* 0x008fe200078e0217 */
[----:B------:R-:W-:Y:S01]  /*3810*/  BSSY B1, `(.L_x_101) ;  /* 0x0000007000017945 */ /* 0x000fe20003800000 */
[----:B------:R-:W-:-:S03]  /*3820*/  IMAD.IADD R106, R15, 0x1, R107 ;  /* 0x000000010f6a7824 */ /* 0x000fc600078e026b */
[----:B------:R0:W-:Y:S01]  /*3830*/  @!P1 STG.E.U8 desc[UR38][R6.64], R5 ;  /* 0x0000000506009986 */ /* 0x0001e2000c101126 */
[----:B------:R-:W-:Y:S05]  /*3840*/  @P5 BRA `(.L_x_102) ;  /* 0x00000000000c5947 */ /* 0x000fea0003800000 */
[----:B------:R-:W2:Y:S02]  /*3850*/  LDG.E.U8 R98, desc[UR38][R10.64+0x1] ;  /* 0x000001260a627981 */ /* 0x000ea4000c1e1100 */
[----:B--2---:R-:W-:-:S05]  /*3860*/  PRMT R4, R98, 0x8880, RZ ;  /* 0x0000888062047816 */ /* 0x004fca00000000ff */
[----:B------:R-:W-:-:S07]  /*3870*/  IMAD R23, R4, R91, RZ ;  /* 0x0000005b04177224 */ /* 0x000fce00078e02ff */
.L_x_102:
[----:B------:R-:W-:Y:S05]  /*3880*/  BSYNC B1 ;  /* 0x0000000000017941 */ /* 0x000fea0003800000 */
.L_x_101:
[----:B------:R-:W-:Y:S01]  /*3890*/  ISETP.LT.OR P1, PT, R3, 0x1, !P0 ;  /* 0x000000010300780c */ /* 0x000fe20004721670 */
[----:B------:R-:W-:Y:S01]  /*38a0*/  @!P5 IMAD R25, R25, R90, R23 ;  /* 0x0000005a1919d224 */ /* 0x000fe200078e0217 */
[----:B------:R-:W-:Y:S01]  /*38b0*/  BSSY B1, `(.L_x_103) ;  /* 0x000000a000017945 */ /* 0x000fe20003800000 */
[----:B------:R-:W-:Y:S02]  /*38c0*/  IADD3.X R13, R101, R13, R106, P4, P3 ;  /* 0x0000000d650d7210 */ /* 0x000fe400027e646a */
[C---:B------:R-:W-:Y:S01]  /*38d0*/  ISETP.LT.OR P4, PT, R3.reuse, 0x2, !P0 ;  /* 0x000000020300780c */ /* 0x040fe20004781670 */
[----:B------:R1:W-:Y:S01]  /*38e0*/  @!P5 STG.E.U8 desc[UR38][R6.64+0x1], R25 ;  /* 0x000001190600d986 */ /* 0x0003e2000c101126 */
[C---:B------:R-:W-:Y:S02]  /*38f0*/  ISETP.LT.OR P5, PT, R3.reuse, 0x9, !P2 ;  /* 0x000000090300780c */ /* 0x040fe400057a1670 */
[----:B------:R-:W-:-:S04]  /*3900*/  ISETP.LT.OR P3, PT, R3, 0xa, !P2 ;  /* 0x0000000a0300780c */ /* 0x000fc80005761670 */
[----:B------:R-:W-:Y:S09]  /*3910*/  @P1 BRA `(.L_x_104) ;  /* 0x00000000000c1947 */ /* 0x000ff20003800000 */
[----:B------:R-:W2:Y:S02]  /*3920*/  LDG.E.U8 R98, desc[UR38][R12.64] ;  /* 0x000000260c627981 */ /* 0x000ea4000c1e1100 */
[----:B--2---:R-:W-:-:S05]  /*3930*/  PRMT R4, R98, 0x8880, RZ ;  /* 0x0000888062047816 */ /* 0x004fca00000000ff */
[----:B------:R-:W-:-:S07]  /*3940*/  IMAD R23, R4, R91, RZ ;  /* 0x0000005b04177224 */ /* 0x000fce00078e02ff */
.L_x_104:
[----:B------:R-:W-:Y:S05]  /*3950*/  BSYNC B1 ;  /* 0x0000000000017941 */ /* 0x000fea0003800000 */
.L_x_103:
[----:B0-----:R-:W-:Y:S01]  /*3960*/  @!P1 IMAD R5, R26, R90, R23 ;  /* 0x0000005a1a059224 */ /* 0x001fe200078e0217 */
[----:B------:R-:W-:Y:S04]  /*3970*/  BSSY B1, `(.L_x_105) ;  /* 0x0000006000017945 */ /* 0x000fe80003800000 */
[----:B------:R0:W-:Y:S01]  /*3980*/  @!P1 STG.E.U8 desc[UR38][R8.64], R5 ;  /* 0x0000000508009986 */ /* 0x0001e2000c101126 */
[----:B------:R-:W-:Y:S05]  /*3990*/  @P4 BRA `(.L_x_106) ;  /* 0x00000000000c4947 */ /* 0x000fea0003800000 */
[----:B------:R-:W2:Y:S02]  /*39a0*/  LDG.E.U8 R98, desc[UR38][R12.64+0x1] ;  /* 0x000001260c627981 */ /* 0x000ea4000c1e1100 */
[----:B--2---:R-:W-:-:S05]  /*39b0*/  PRMT R4, R98, 0x8880, RZ ;  /* 0x0000888062047816 */ /* 0x004fca00000000ff */
[----:B------:R-:W-:-:S07]  /*39c0*/  IMAD R23, R4, R91, RZ ;  /* 0x0000005b04177224 */ /* 0x000fce00078e02ff */
.L_x_106:
[----:B------:R-:W-:Y:S05]  /*39d0*/  BSYNC B1 ;  /* 0x0000000000017941 */ /* 0x000fea0003800000 */
.L_x_105:
[----:B------:R-:W-:Y:S01]  /*39e0*/  @!P4 IMAD R27, R27, R90, R23 ;  /* 0x0000005a1b1bc224 */ /* 0x000fe200078e0217 */
[----:B------:R-:W-:Y:S04]  /*39f0*/  BSSY B1, `(.L_x_107) ;  /* 0x0000006000017945 */ /* 0x000fe80003800000 */
[----:B------:R2:W-:Y:S01]  /*3a00*/  @!P4 STG.E.U8 desc[UR38][R8.64+0x1], R27 ;  /* 0x0000011b0800c986 */ /* 0x0005e2000c101126 */
[----:B------:R-:W-:Y:S05]  /*3a10*/  @P5 BRA `(.L_x_108) ;  /* 0x00000000000c5947 */ /* 0x000fea0003800000 */
[----:B------:R-:W3:Y:S02]  /*3a20*/  LDG.E.U8 R98, desc[UR38][R10.64+0x8] ;  /* 0x000008260a627981 */ /* 0x000ee4000c1e1100 */
[----:B---3--:R-:W-:-:S05]  /*3a30*/  PRMT R4, R98, 0x8880, RZ ;  /* 0x0000888062047816 */ /* 0x008fca00000000ff */
[----:B------:R-:W-:-:S07]  /*3a40*/  IMAD R23, R4, R91, RZ ;  /* 0x0000005b04177224 */ /* 0x000fce00078e02ff */
.L_x_108:
[----:B------:R-:W-:Y:S05]  /*3a50*/  BSYNC B1 ;  /* 0x0000000000017941 */ /* 0x000fea0003800000 */
.L_x_107:
[----:B0-----:R-:W-:Y:S01]  /*3a60*/  @!P5 IMAD R5, R28, R90, R23 ;  /* 0x0000005a1c05d224 */ /* 0x001fe200078e0217 */
[----:B------:R-:W-:Y:S04]  /*3a70*/  BSSY B1, `(.L_x_109) ;  /* 0x0000006000017945 */ /* 0x000fe80003800000 */
[----:B------:R0:W-:Y:S01]  /*3a80*/  @!P5 STG.E.U8 desc[UR38][R6.64+0x8], R5 ;  /* 0x000008050600d986 */ /* 0x0001e2000c101126 */
[----:B------:R-:W-:Y:S05]  /*3a90*/  @P3 BRA `(.L_x_110) ;  /* 0x00000000000c3947 */ /* 0x000fea0003800000 */
[----:B------:R-:W3:Y:S02]  /*3aa0*/  LDG.E.U8 R98, desc[UR38][R10.64+0x9] ;  /* 0x000009260a627981 */ /* 0x000ee4000c1e1100 */
[----:B---3--:R-:W-:-:S05]  /*3ab0*/  PRMT R4, R98, 0x8880, RZ ;  /* 0x0000888062047816 */ /* 0x008fca00000000ff */
[----:B------:R-:W-:-:S07]  /*3ac0*/  IMAD R23, R4, R91, RZ ;  /* 0x0000005b04177224 */ /* 0x000fce00078e02ff */
.L_x_110:
[----:B------:R-:W-:Y:S05]  /*3ad0*/  BSYNC B1 ;  /* 0x0000000000017941 */ /* 0x000fea0003800000 */
.L_x_109:
[----:B------:R-:W-:Y:S01]  /*3ae0*/  ISETP.LT.OR P5, PT, R3, 0x9, !P0 ;  /* 0x000000090300780c */ /* 0x000fe200047a1670 */
[----:B------:R-:W-:Y:S01]  /*3af0*/  @!P3 IMAD R29, R29, R90, R23 ;  /* 0x0000005a1d1db224 */ /* 0x000fe200078e0217 */
[----:B------:R-:W-:Y:S01]  /*3b00*/  BSSY B1, `(.L_x_111) ;  /* 0x0000009000017945 */ /* 0x000fe20003800000 */
[C---:B------:R-:W-:Y:S02]  /*3b10*/  ISETP.LT.OR P4, PT, R3.reuse, 0xa, !P0 ;  /* 0x0000000a0300780c */ /* 0x040fe40004781670 */
[C---:B------:R-:W-:Y:S01]  /*3b20*/  ISETP.LT.OR P1, PT, R3.reuse, 0x12, !P2 ;  /* 0x000000120300780c */ /* 0x040fe20005721670 */
[----:B------:R3:W-:Y:S01]  /*3b30*/  @!P3 STG.E.U8 desc[UR38][R6.64+0x9], R29 ;  /* 0x0000091d0600b986 */ /* 0x0007e2000c101126 */
[----:B------:R-:W-:-:S06]  /*3b40*/  ISETP.LT.OR P3, PT, R3, 0x11, !P2 ;  /* 0x000000110300780c */ /* 0x000fcc0005761670 */
[----:B------:R-:W-:Y:S07]  /*3b50*/  @P5 BRA `(.L_x_112) ;  /* 0x00000000000c5947 */ /* 0x000fee0003800000 */
[----:B------:R-:W4:Y:S02]  /*3b60*/  LDG.E.U8 R98, desc[UR38][R12.64+0x8] ;  /* 0x000008260c627981 */ /* 0x000f24000c1e1100 */
[----:B----4-:R-:W-:-:S05]  /*3b70*/  PRMT R4, R98, 0x8880, RZ ;  /* 0x0000888062047816 */ /* 0x010fca00000000ff */
[----:B------:R-:W-:-:S07]  /*3b80*/  IMAD R23, R4, R91, RZ ;  /* 0x0000005b04177224 */ /* 0x000fce00078e02ff */
.L_x_112:
[----:B------:R-:W-:Y:S05]  /*3b90*/  BSYNC B1 ;  /* 0x0000000000017941 */ /* 0x000fea0003800000 */
.L_x_111:
[----:B0-----:R-:W-:Y:S01]  /*3ba0*/  @!P5 IMAD R5, R30, R90, R23 ;  /* 0x0000005a1e05d224 */ /* 0x001fe200078e0217 */
[----:B------:R-:W-:Y:S04]  /*3bb0*/  BSSY B1, `(.L_x_113) ;  /* 0x0000006000017945 */ /* 0x000fe80003800000 */
[----:B------:R0:W-:Y:S01]  /*3bc0*/  @!P5 STG.E.U8 desc[UR38][R8.64+0x8], R5 ;  /* 0x000008050800d986 */ /* 0x0001e2000c101126 */
[----:B------:R-:W-:Y:S05]  /*3bd0*/  @P4 BRA `(.L_x_114) ;  /* 0x00000000000c4947 */ /* 0x000fea0003800000 */
[----:B------:R-:W4:Y:S02]  /*3be0*/  LDG.E.U8 R98, desc[UR38][R12.64+0x9] ;  /* 0x000009260c627981 */ /* 0x000f24000c1e1100 */
[----:B----4-:R-:W-:-:S05]  /*3bf0*/  PRMT R4, R98, 0x8880, RZ ;  /* 0x0000888062047816 */ /* 0x010fca00000000ff */
[----:B------:R-:W-:-:S07]  /*3c00*/  IMAD R23, R4, R91, RZ ;  /* 0x0000005b04177224 */ /* 0x000fce00078e02ff */
.L_x_114:
[----:B------:R-:W-:Y:S05]  /*3c10*/  BSYNC B1 ;  /* 0x0000000000017941 */ /* 0x000fea0003800000 */
.L_x_113:
[----:B------:R-:W-:Y:S01]  /*3c20*/  @!P4 IMAD R31, R31, R90, R23 ;  /* 0x0000005a1f1fc224 */ /* 0x000fe200078e0217 */
[----:B------:R-:W-:Y:S04]  /*3c30*/  BSSY B1, `(.L_x_115) ;  /* 0x0000006000017945 */ /* 0x000fe80003800000 */
[----:B------:R4:W-:Y:S01]  /*3c40*/  @!P4 STG.E.U8 desc[UR38][R8.64+0x9], R31 ;  /* 0x0000091f0800c986 */ /* 0x0009e2000c101126 */
[----:B------:R-:W-:Y:S05]  /*3c50*/  @P3 BRA `(.L_x_116) ;  /* 0x00000000000c3947 */ /* 0x000fea0003800000 */
[----:B------:R-:W5:Y:S02]  /*3c60*/  LDG.E.U8 R98, desc[UR38][R10.64+0x10] ;  /* 0x000010260a627981 */ /* 0x000f64000c1e1100 */
[----:B-----5:R-:W-:-:S05]  /*3c70*/  PRMT R4, R98, 0x8880, RZ ;  /* 0x0000888062047816 */ /* 0x020fca00000000ff */
[----:B------:R-:W-:-:S07]  /*3c80*/  IMAD R23, R4, R91, RZ ;  /* 0x0000005b04177224 */ /* 0x000fce00078e02ff */
.L_x_116:
[----:B------:R-:W-:Y:S05]  /*3c90*/  BSYNC B1 ;  /* 0x0000000000017941 */ /* 0x000fea0003800000 */
.L_x_115:
[----:B0-----:R-:W-:Y:S01]  /*3ca0*/  @!P3 IMAD R5, R32, R90, R23 ;  /* 0x0000005a2005b224 */ /* 0x001fe200078e0217 */
[----:B------:R-:W-:Y:S04]  /*3cb0*/  BSSY B1, `(.L_x_117) ;  /* 0x0000006000017945 */ /* 0x000fe80003800000 */
[----:B------:R0:W-:Y:S01]  /*3cc0*/  @!P3 STG.E.U8 desc[UR38][R6.64+0x10], R5 ;  /* 0x000010050600b986 */ /* 0x0001e2000c101126 */
[----:B------:R-:W-:Y:S05]  /*3cd0*/  @P1 BRA `(.L_x_118) ;  /* 0x00000000000c1947 */ /* 0x000fea0003800000 */
[----:B------:R-:W5:Y:S02]  /*3ce0*/  LDG.E.U8 R98, desc[UR38][R10.64+0x11] ;  /* 0x000011260a627981 */ /* 0x000f64000c1e1100 */
[----:B-----5:R-:W-:-:S05]  /*3cf0*/  PRMT R4, R98, 0x8880, RZ ;  /* 0x0000888062047816 */ /* 0x020fca00000000ff */
[----:B------:R-:W-:-:S07]  /*3d00*/  IMAD R23, R4, R91, RZ ;  /* 0x0000005b04177224 */ /* 0x000fce00078e02ff */
.L_x_118:
[----:B------:R-:W-:Y:S05]  /*3d10*/  BSYNC B1 ;  /* 0x0000000000017941 */ /* 0x000fea0003800000 */
.L_x_117:
        /* <DEDUP_REMOVED lines=11> */
.L_x_120:
[----:B------:R-:W-:Y:S05]  /*3dd0*/  BSYNC B1 ;  /* 0x0000000000017941 */ /* 0x000fea0003800000 */
.L_x_119:
[----:B0-----:R-:W-:Y:S01]  /*3de0*/  @!P4 IMAD R5, R34, R90, R23 ;  /* 0x0000005a2205c224 */ /* 0x001fe200078e0217 */
[----:B------:R-:W-:Y:S04]  /*3df0*/  BSSY B1, `(.L_x_121) ;  /* 0x0000006000017945 */ /* 0x000fe80003800000 */
[----:B------:R0:W-:Y:S01]  /*3e00*/  @!P4 STG.E.U8 desc[UR38][R8.64+0x10], R5 ;  /* 0x000010050800c986 */ /* 0x0001e2000c101126 */
[----:B------:R-:W-:Y:S05]  /*3e10*/  @P3 BRA `(.L_x_122) ;  /* 0x00000000000c3947 */ /* 0x000fea0003800000 */
[----:B------:R-:W5:Y:S02]  /*3e20*/  LDG.E.U8 R98, desc[UR38][R12.64+0x11] ;  /* 0x000011260c627981 */ /* 0x000f64000c1e1100 */
[----:B-----5:R-:W-:-:S05]  /*3e30*/  PRMT R4, R98, 0x8880, RZ ;  /* 0x0000888062047816 */ /* 0x020fca00000000ff */
[----:B------:R-:W-:-:S07]  /*3e40*/  IMAD R23, R4, R91, RZ ;  /* 0x0000005b04177224 */ /* 0x000fce00078e02ff */
.L_x_122:
[----:B------:R-:W-:Y:S05]  /*3e50*/  BSYNC B1 ;  /* 0x0000000000017941 */ /* 0x000fea0003800000 */
.L_x_121:
[----:B------:R-:W-:Y:S01]  /*3e60*/  @!P3 IMAD R35, R35, R90, R23 ;  /* 0x0000005a2323b224 */ /* 0x000fe200078e0217 */
[----:B------:R-:W-:Y:S04]  /*3e70*/  BSSY B1, `(.L_x_123) ;  /* 0x0000006000017945 */ /* 0x000fe80003800000 */
[----:B------:R0:W-:Y:S01]  /*3e80*/  @!P3 STG.E.U8 desc[UR38][R8.64+0x11], R35 ;  /* 0x000011230800b986 */ /* 0x0001e2000c101126 */
[----:B------:R-:W-:Y:S05]  /*3e90*/  @P5 BRA `(.L_x_124) ;  /* 0x00000000000c5947 */ /* 0x000fea0003800000 */
[----:B------:R-:W5:Y:S02]  /*3ea0*/  LDG.E.U8 R98, desc[UR38][R10.64+0x18] ;  /* 0x000018260a627981 */ /* 0x000f64000c1e1100 */
[----:B-----5:R-:W-:-:S05]  /*3eb0*/  PRMT R4, R98, 0x8880, RZ ;  /* 0x0000888062047816 */ /* 0x020fca00000000ff */
[----:B------:R-:W-:-:S07]  /*3ec0*/  IMAD R23, R4, R91, RZ ;  /* 0x0000005b04177224 */ /* 0x000fce00078e02ff */
.L_x_124:
[----:B------:R-:W-:Y:S05]  /*3ed0*/  BSYNC B1 ;  /* 0x0000000000017941 */ /* 0x000fea0003800000 */
.L_x_123:
[----:B0-----:R-:W-:Y:S01]  /*3ee0*/  @!P5 IMAD R5, R36, R90, R23 ;  /* 0x0000005a2405d224 */ /* 0x001fe200078e0217 */
[----:B------:R-:W-:Y:S04]  /*3ef0*/  BSSY B1, `(.L_x_125) ;  /* 0x0000006000017945 */ /* 0x000fe80003800000 */
[----:B------:R0:W-:Y:S01]  /*3f00*/  @!P5 STG.E.U8 desc[UR38][R6.64+0x18], R5 ;  /* 0x000018050600d986 */ /* 0x0001e2000c101126 */
[----:B------:R-:W-:Y:S05]  /*3f10*/  @P1 BRA `(.L_x_126) ;  /* 0x00000000000c1947 */ /* 0x000fea0003800000 */
[----:B------:R-:W5:Y:S02]  /*3f20*/  LDG.E.U8 R98, desc[UR38][R10.64+0x19] ;  /* 0x000019260a627981 */ /* 0x000f64000c1e1100 */
[----:B-----5:R-:W-:-:S05]  /*3f30*/  PRMT R4, R98, 0x8880, RZ ;  /* 0x0000888062047816 */ /* 0x020fca00000000ff */
[----:B------:R-:W-:-:S07]  /*3f40*/  IMAD R23, R4, R91, RZ ;  /* 0x0000005b04177224 */ /* 0x000fce00078e02ff */
.L_x_126:
[----:B------:R-:W-:Y:S05]  /*3f50*/  BSYNC B1 ;  /* 0x0000000000017941 */ /* 0x000fea0003800000 */
.L_x_125:
        /* <DEDUP_REMOVED lines=11> */
.L_x_128:
[----:B------:R-:W-:Y:S05]  /*4010*/  BSYNC B1 ;  /* 0x0000000000017941 */ /* 0x000fea0003800000 */
.L_x_127:
[----:B0-----:R-:W-:Y:S01]  /*4020*/  @!P4 IMAD R5, R38, R90, R23 ;  /* 0x0000005a2605c224 */ /* 0x001fe200078e0217 */
[----:B------:R-:W-:Y:S04]  /*4030*/  BSSY B1, `(.L_x_129) ;  /* 0x0000006000017945 */ /* 0x000fe80003800000 */
[----:B------:R0:W-:Y:S01]  /*4040*/  @!P4 STG.E.U8 desc[UR38][R8.64+0x18], R5 ;  /* 0x000018050800c986 */ /* 0x0001e2000c101126 */
[----:B------:R-:W-:Y:S05]  /*4050*/  @P3 BRA `(.L_x_130) ;  /* 0x00000000000c3947 */ /* 0x000fea0003800000 */
[----:B------:R-:W5:Y:S02]  /*4060*/  LDG.E.U8 R98, desc[UR38][R12.64+0x19] ;  /* 0x000019260c627981 */ /* 0x000f64000c1e1100 */
[----:B-----5:R-:W-:-:S05]  /*4070*/  PRMT R4, R98, 0x8880, RZ ;  /* 0x0000888062047816 */ /* 0x020fca00000000ff */
[----:B------:R-:W-:-:S07]  /*4080*/  IMAD R23, R4, R91, RZ ;  /* 0x0000005b04177224 */ /* 0x000fce00078e02ff */
.L_x_130:
[----:B------:R-:W-:Y:S05]  /*4090*/  BSYNC B1 ;  /* 0x0000000000017941 */ /* 0x000fea0003800000 */
.L_x_129:
[----:B------:R-:W-:Y:S01]  /*40a0*/  @!P3 IMAD R39, R39, R90, R23 ;  /* 0x0000005a2727b224 */ /* 0x000fe200078e0217 */
[----:B------:R-:W-:Y:S04]  /*40b0*/  BSSY B1, `(.L_x_131) ;  /* 0x0000006000017945 */ /* 0x000fe80003800000 */
[----:B------:R0:W-:Y:S01]  /*40c0*/  @!P3 STG.E.U8 desc[UR38][R8.64+0x19], R39 ;  /* 0x000019270800b986 */ /* 0x0001e2000c101126 */
[----:B------:R-:W-:Y:S05]  /*40d0*/  @P5 BRA `(.L_x_132) ;  /* 0x00000000000c5947 */ /* 0x000fea0003800000 */
[----:B------:R-:W5:Y:S02]  /*40e0*/  LDG.E.U8 R98, desc[UR38][R10.64+0x20] ;  /* 0x000020260a627981 */ /* 0x000f64000c1e1100 */
[----:B-----5:R-:W-:-:S05]  /*40f0*/  PRMT R4, R98, 0x8880, RZ ;  /* 0x0000888062047816 */ /* 0x020fca00000000ff */
[----:B------:R-:W-:-:S07]  /*4100*/  IMAD R23, R4, R91, RZ ;  /* 0x0000005b04177224 */ /* 0x000fce00078e02ff */
.L_x_132:
[----:B------:R-:W-:Y:S05]  /*4110*/  BSYNC B1 ;  /* 0x0000000000017941 */ /* 0x000fea0003800000 */
.L_x_131:
[----:B0-----:R-:W-:Y:S01]  /*4120*/  @!P5 IMAD R5, R40, R90, R23 ;  /* 0x0000005a2805d224 */ /* 0x001fe200078e0217 */
[----:B------:R-:W-:Y:S04]  /*4130*/  BSSY B1, `(.L_x_133) ;  /* 0x0000006000017945 */ /* 0x000fe80003800000 */
[----:B------:R0:W-:Y:S01]  /*4140*/  @!P5 STG.E.U8 desc[UR38][R6.64+0x20], R5 ;  /* 0x000020050600d986 */ /* 0x0001e2000c101126 */
[----:B------:R-:W-:Y:S05]  /*4150*/  @P1 BRA `(.L_x_134) ;  /* 0x00000000000c1947 */ /* 0x000fea0003800000 */
[----:B------:R-:W5:Y:S02]  /*4160*/  LDG.E.U8 R98, desc[UR38][R10.64+0x21] ;  /* 0x000021260a627981 */ /* 0x000f64000c1e1100 */
[----:B-----5:R-:W-:-:S05]  /*4170*/  PRMT R4, R98, 0x8880, RZ ;  /* 0x0000888062047816 */ /* 0x020fca00000000ff */
[----:B------:R-:W-:-:S07]  /*4180*/  IMAD R23, R4, R91, RZ ;  /* 0x0000005b04177224 */ /* 0x000fce00078e02ff */
.L_x_134:
[----:B------:R-:W-:Y:S05]  /*4190*/  BSYNC B1 ;  /* 0x0000000000017941 */ /* 0x000fea0003800000 */
.L_x_133:
        /* <DEDUP_REMOVED lines=11> */
.L_x_136:
[----:B------:R-:W-:Y:S05]  /*4250*/  BSYNC B1 ;  /* 0x0000000000017941 */ /* 0x000fea0003800000 */
.L_x_135:
[----:B0-----:R-:W-:Y:S01]  /*4260*/  @!P4 IMAD R5, R42, R90, R23 ;  /* 0x0000005a2a05c224 */ /* 0x001fe200078e0217 */
[----:B------:R-:W-:Y:S04]  /*4270*/  BSSY B1, `(.L_x_137) ;  /* 0x0000006000017945 */ /* 0x000fe80003800000 */
[----:B------:R0:W-:Y:S01]  /*4280*/  @!P4 STG.E.U8 desc[UR38][R8.64+0x20], R5 ;  /* 0x000020050800c986 */ /* 0x0001e2000c101126 */
[----:B------:R-:W-:Y:S05]  /*4290*/  @P3 BRA `(.L_x_138) ;  /* 0x00000000000c3947 */ /* 0x000fea0003800000 */
[----:B------:R-:W5:Y:S02]  /*42a0*/  LDG.E.U8 R98, desc[UR38][R12.64+0x21] ;  /* 0x000021260c627981 */ /* 0x000f64000c1e1100 */
[----:B-----5:R-:W-:-:S05]  /*42b0*/  PRMT R4, R98, 0x8880, RZ ;  /* 0x0000888062047816 */ /* 0x020fca00000000ff */
[----:B------:R-:W-:-:S07]  /*42c0*/  IMAD R23, R4, R91, RZ ;  /* 0x0000005b04177224 */ /* 0x000fce00078e02ff */
.L_x_138:
[----:B------:R-:W-:Y:S05]  /*42d0*/  BSYNC B1 ;  /* 0x0000000000017941 */ /* 0x000fea0003800000 */
.L_x_137:
[----:B------:R-:W-:Y:S01]  /*42e0*/  @!P3 IMAD R43, R43, R90, R23 ;  /* 0x0000005a2b2bb224 */ /* 0x000fe200078e0217 */
[----:B------:R-:W-:Y:S04]  /*42f0*/  BSSY B1, `(.L_x_139) ;  /* 0x0000006000017945 */ /* 0x000fe80003800000 */
[----:B------:R0:W-:Y:S01]  /*4300*/  @!P3 STG.E.U8 desc[UR38][R8.64+0x21], R43 ;  /* 0x0000212b0800b986 */ /* 0x0001e2000c101126 */
[----:B------:R-:W-:Y:S05]  /*4310*/  @P5 BRA `(.L_x_140) ;  /* 0x00000000000c5947 */ /* 0x000fea0003800000 */
[----:B------:R-:W5:Y:S02]  /*4320*/  LDG.E.U8 R98, desc[UR38][R10.64+0x28] ;  /* 0x000028260a627981 */ /* 0x000f64000c1e1100 */
[----:B-----5:R-:W-:-:S05]  /*4330*/  PRMT R4, R98, 0x8880, RZ ;  /* 0x0000888062047816 */ /* 0x020fca00000000ff */
[----:B------:R-:W-:-:S07]  /*4340*/  IMAD R23, R4, R91, RZ ;  /* 0x0000005b04177224 */ /* 0x000fce00078e02ff */
.L_x_140:
[----:B------:R-:W-:Y:S05]  /*4350*/  BSYNC B1 ;  /* 0x0000000000017941 */ /* 0x000fea0003800000 */
.L_x_139:
[----:B0-----:R-:W-:Y:S01]  /*4360*/  @!P5 IMAD R5, R44, R90, R23 ;  /* 0x0000005a2c05d224 */ /* 0x001fe200078e0217 */
[----:B------:R-:W-:Y:S04]  /*4370*/  BSSY B1, `(.L_x_141) ;  /* 0x0000006000017945 */ /* 0x000fe80003800000 */
[----:B------:R0:W-:Y:S01]  /*4380*/  @!P5 STG.E.U8 desc[UR38][R6.64+0x28], R5 ;  /* 0x000028050600d986 */ /* 0x0001e2000c101126 */
[----:B------:R-:W-:Y:S05]  /*4390*/  @P1 BRA `(.L_x_142) ;  /* 0x00000000000c1947 */ /* 0x000fea0003800000 */
[----:B------:R-:W5:Y:S02]  /*43a0*/  LDG.E.U8 R98, desc[UR38][R10.64+0x29] ;  /* 0x000029260a627981 */ /* 0x000f64000c1e1100 */
[----:B-----5:R-:W-:-:S05]  /*43b0*/  PRMT R4, R98, 0x8880, RZ ;  /* 0x0000888062047816 */ /* 0x020fca00000000ff */
[----:B------:R-:W-:-:S07]  /*43c0*/  IMAD R23, R4, R91, RZ ;  /* 0x0000005b04177224 */ /* 0x000fce00078e02ff */
.L_x_142:
[----:B------:R-:W-:Y:S05]  /*43d0*/  BSYNC B1 ;  /* 0x0000000000017941 */ /* 0x000fea0003800000 */
.L_x_141:
        /* <DEDUP_REMOVED lines=11> */
.L_x_144:
[----:B------:R-:W-:Y:S05]  /*4490*/  BSYNC B1 ;  /* 0x0000000000017941 */ /* 0x000fea0003800000 */
.L_x_143:
[----:B0-----:R-:W-:Y:S01]  /*44a0*/  @!P4 IMAD R5, R46, R90, R23 ;  /* 0x0000005a2e05c224 */ /* 0x001fe200078e0217 */
[----:B------:R-:W-:Y:S04]  /*44b0*/  BSSY B1, `(.L_x_145) ;  /* 0x0000006000017945 */ /* 0x000fe80003800000 */
[----:B------:R0:W-:Y:S01]  /*44c0*/  @!P4 STG.E.U8 desc[UR38][R8.64+0x28], R5 ;  /* 0x000028050800c986 */ /* 0x0001e2000c101126 */
[----:B------:R-:W-:Y:S05]  /*44d0*/  @P3 BRA `(.L_x_146) ;  /* 0x00000000000c3947 */ /* 0x000fea0003800000 */
[----:B------:R-:W5:Y:S02]  /*44e0*/  LDG.E.U8 R98, desc[UR38][R12.64+0x29] ;  /* 0x000029260c627981 */ /* 0x000f64000c1e1100 */
[----:B-----5:R-:W-:-:S05]  /*44f0*/  PRMT R4, R98, 0x8880, RZ ;  /* 0x0000888062047816 */ /* 0x020fca00000000ff */
[----:B------:R-:W-:-:S07]  /*4500*/  IMAD R23, R4, R91, RZ ;  /* 0x0000005b04177224 */ /* 0x000fce00078e02ff */
.L_x_146:
[----:B------:R-:W-:Y:S05]  /*4510*/  BSYNC B1 ;  /* 0x0000000000017941 */ /* 0x000fea0003800000 */
.L_x_145:
[----:B------:R-:W-:Y:S01]  /*4520*/  @!P3 IMAD R47, R47, R90, R23 ;  /* 0x0000005a2f2fb224 */ /* 0x000fe200078e0217 */
[----:B------:R-:W-:Y:S04]  /*4530*/  BSSY B1, `(.L_x_147) ;  /* 0x0000006000017945 */ /* 0x000fe80003800000 */
[----:B------:R0:W-:Y:S01]  /*4540*/  @!P3 STG.E.U8 desc[UR38][R8.64+0x29], R47 ;  /* 0x0000292f0800b986 */ /* 0x0001e2000c101126 */
[----:B------:R-:W-:Y:S05]  /*4550*/  @P5 BRA `(.L_x_148) ;  /* 0x00000000000c5947 */ /* 0x000fea0003800000 */
[----:B------:R-:W5:Y:S02]  /*4560*/  LDG.E.U8 R98, desc[UR38][R10.64+0x30] ;  /* 0x000030260a627981 */ /* 0x000f64000c1e1100 */
[----:B-----5:R-:W-:-:S05]  /*4570*/  PRMT R4, R98, 0x8880, RZ ;  /* 0x0000888062047816 */ /* 0x020fca00000000ff */
[----:B------:R-:W-:-:S07]  /*4580*/  IMAD R23, R4, R91, RZ ;  /* 0x0000005b04177224 */ /* 0x000fce00078e02ff */
.L_x_148:
[----:B------:R-:W-:Y:S05]  /*4590*/  BSYNC B1 ;  /* 0x0000000000017941 */ /* 0x000fea0003800000 */
.L_x_147:
[----:B0-----:R-:W-:Y:S01]  /*45a0*/  @!P5 IMAD R5, R48, R90, R23 ;  /* 0x0000005a3005d224 */ /* 0x001fe200078e0217 */
[----:B------:R-:W-:Y:S04]  /*45b0*/  BSSY B1, `(.L_x_149) ;  /* 0x0000006000017945 */ /* 0x000fe80003800000 */
[----:B------:R0:W-:Y:S01]  /*45c0*/  @!P5 STG.E.U8 desc[UR38][R6.64+0x30], R5 ;  /* 0x000030050600d986 */ /* 0x0001e2000c101126 */
[----:B------:R-:W-:Y:S05]  /*45d0*/  @P1 BRA `(.L_x_150) ;  /* 0x00000000000c1947 */ /* 0x000fea0003800000 */
[----:B------:R-:W5:Y:S02]  /*45e0*/  LDG.E.U8 R98, desc[UR38][R10.64+0x31] ;  /* 0x000031260a627981 */ /* 0x000f64000c1e1100 */
[----:B-----5:R-:W-:-:S05]  /*45f0*/  PRMT R4, R98, 0x8880, RZ ;  /* 0x0000888062047816 */ /* 0x020fca00000000ff */
[----:B------:R-:W-:-:S07]  /*4600*/  IMAD R23, R4, R91, RZ ;  /* 0x0000005b04177224 */ /* 0x000fce00078e02ff */
.L_x_150:
[----:B------:R-:W-:Y:S05]  /*4610*/  BSYNC B1 ;  /* 0x0000000000017941 */ /* 0x000fea0003800000 */
.L_x_149:
[----:B------:R-:W-:Y:S01]  /*4620*/  ISETP.LT.OR P4, PT, R3, 0x31, !P0 ;  /* 0x000000310300780c */ /* 0x000fe20004781670 */
[----:B------:R-:W-:Y:S01]  /*4630*/  @!P1 IMAD R49, R49, R90, R23 ;  /* 0x0000005a31319224 */ /* 0x000fe200078e0217 */
[----:B------:R-:W-:Y:S01]  /*4640*/  BSSY B1, `(.L_x_151) ;  /* 0x000000a000017945 */ /* 0x000fe20003800000 */
[C---:B------:R-:W-:Y:S02]  /*4650*/  ISETP.LT.OR P3, PT, R3.reuse, 0x32, !P0 ;  /* 0x000000320300780c */ /* 0x040fe40004761670 */
[C---:B------:R-:W-:Y:S01]  /*4660*/  ISETP.LT.OR P5, PT, R3.reuse, 0x39, !P0 ;  /* 0x000000390300780c */ /* 0x040fe200047a1670 */
[----:B------:R0:W-:Y:S01]  /*4670*/  @!P1 STG.E.U8 desc[UR38][R6.64+0x31], R49 ;  /* 0x0000313106009986 */ /* 0x0001e2000c101126 */
[C---:B------:R-:W-:Y:S02]  /*4680*/  ISETP.LT.OR P1, PT, R3.reuse, 0x39, !P2 ;  /* 0x000000390300780c */ /* 0x040fe40005721670 */
[----:B------:R-:W-:-:S04]  /*4690*/  ISETP.LT.OR P2, PT, R3, 0x3a, !P2 ;  /* 0x0000003a0300780c */ /* 0x000fc80005741670 */
[----:B------:R-:W-:Y:S09]  /*46a0*/  @P4 BRA `(.L_x_152) ;  /* 0x00000000000c4947 */ /* 0x000ff20003800000 */
[----:B------:R-:W5:Y:S02]  /*46b0*/  LDG.E.U8 R98, desc[UR38][R12.64+0x30] ;  /* 0x000030260c627981 */ /* 0x000f64000c1e1100 */
[----:B-----5:R-:W-:-:S05]  /*46c0*/  PRMT R4, R98, 0x8880, RZ ;  /* 0x0000888062047816 */ /* 0x020fca00000000ff */
[----:B------:R-:W-:-:S07]  /*46d0*/  IMAD R23, R4, R91, RZ ;  /* 0x0000005b04177224 */ /* 0x000fce00078e02ff */
.L_x_152:
[----:B------:R-:W-:Y:S05]  /*46e0*/  BSYNC B1 ;  /* 0x0000000000017941 */ /* 0x000fea0003800000 */
.L_x_151:
[----:B0-----:R-:W-:Y:S01]  /*46f0*/  @!P4 IMAD R5, R50, R90, R23 ;  /* 0x0000005a3205c224 */ /* 0x001fe200078e0217 */
[----:B------:R-:W-:Y:S04]  /*4700*/  BSSY B1, `(.L_x_153) ;  /* 0x0000006000017945 */ /* 0x000fe80003800000 */
[----:B------:R0:W-:Y:S01]  /*4710*/  @!P4 STG.E.U8 desc[UR38][R8.64+0x30], R5 ;  /* 0x000030050800c986 */ /* 0x0001e2000c101126 */
[----:B------:R-:W-:Y:S05]  /*4720*/  @P3 BRA `(.L_x_154) ;  /* 0x00000000000c3947 */ /* 0x000fea0003800000 */
[----:B------:R-:W5:Y:S02]  /*4730*/  LDG.E.U8 R98, desc[UR38][R12.64+0x31] ;  /* 0x000031260c627981 */ /* 0x000f64000c1e1100 */
[----:B-----5:R-:W-:-:S05]  /*4740*/  PRMT R4, R98, 0x8880, RZ ;  /* 0x0000888062047816 */ /* 0x020fca00000000ff */
[----:B------:R-:W-:-:S07]  /*4750*/  IMAD R23, R4, R91, RZ ;  /* 0x0000005b04177224 */ /* 0x000fce00078e02ff */
.L_x_154:
[----:B------:R-:W-:Y:S05]  /*4760*/  BSYNC B1 ;  /* 0x0000000000017941 */ /* 0x000fea0003800000 */
.L_x_153:
[----:B------:R-:W-:Y:S01]  /*4770*/  @!P3 IMAD R51, R51, R90, R23 ;  /* 0x0000005a3333b224 */ /* 0x000fe200078e0217 */
[----:B------:R-:W-:Y:S04]  /*4780*/  BSSY B1, `(.L_x_155) ;  /* 0x0000006000017945 */ /* 0x000fe80003800000 */
[----:B------:R0:W-:Y:S01]  /*4790*/  @!P3 STG.E.U8 desc[UR38][R8.64+0x31], R51 ;  /* 0x000031330800b986 */ /* 0x0001e2000c101126 */
[----:B------:R-:W-:Y:S05]  /*47a0*/  @P1 BRA `(.L_x_156) ;  /* 0x00000000000c1947 */ /* 0x000fea0003800000 */
[----:B------:R-:W5:Y:S02]  /*47b0*/  LDG.E.U8 R98, desc[UR38][R10.64+0x38] ;  /* 0x000038260a627981 */ /* 0x000f64000c1e1100 */
[----:B-----5:R-:W-:-:S05]  /*47c0*/  PRMT R4, R98, 0x8880, RZ ;  /* 0x0000888062047816 */ /* 0x020fca00000000ff */
[----:B------:R-:W-:-:S07]  /*47d0*/  IMAD R23, R4, R91, RZ ;  /* 0x0000005b04177224 */ /* 0x000fce00078e02ff */
.L_x_156:
[----:B------:R-:W-:Y:S05]  /*47e0*/  BSYNC B1 ;  /* 0x0000000000017941 */ /* 0x000fea0003800000 */
.L_x_155:
[----:B0-----:R-:W-:Y:S01]  /*47f0*/  @!P1 IMAD R5, R52, R90, R23 ;  /* 0x0000005a34059224 */ /* 0x001fe200078e0217 */
[----:B------:R-:W-:Y:S04]  /*4800*/  BSSY B1, `(.L_x_157) ;  /* 0x0000006000017945 */ /* 0x000fe80003800000 */
[----:B------:R0:W-:Y:S01]  /*4810*/  @!P1 STG.E.U8 desc[UR38][R6.64+0x38], R5 ;  /* 0x0000380506009986 */ /* 0x0001e2000c101126 */
[----:B------:R-:W-:Y:S05]  /*4820*/  @P2 BRA `(.L_x_158) ;  /* 0x00000000000c2947 */ /* 0x000fea0003800000 */
[----:B------:R-:W5:Y:S02]  /*4830*/  LDG.E.U8 R98, desc[UR38][R10.64+0x39] ;  /* 0x000039260a627981 */ /* 0x000f64000c1e1100 */
[----:B-----5:R-:W-:-:S05]  /*4840*/  PRMT R4, R98, 0x8880, RZ ;  /* 0x0000888062047816 */ /* 0x020fca00000000ff */
[----:B------:R-:W-:-:S07]  /*4850*/  IMAD R23, R4, R91, RZ ;  /* 0x0000005b04177224 */ /* 0x000fce00078e02ff */
.L_x_158:
[----:B------:R-:W-:Y:S05]  /*4860*/  BSYNC B1 ;  /* 0x0000000000017941 */ /* 0x000fea0003800000 */
.L_x_157:
[----:B------:R-:W-:Y:S01]  /*4870*/  @!P2 IMAD R53, R53, R90, R23 ;  /* 0x0000005a3535a224 */ /* 0x000fe200078e0217 */
[----:B------:R-:W-:Y:S04]  /*4880*/  BSSY B1, `(.L_x_159) ;  /* 0x0000006000017945 */ /* 0x000fe80003800000 */
[----:B------:R0:W-:Y:S01]  /*4890*/  @!P2 STG.E.U8 desc[UR38][R6.64+0x39], R53 ;  /* 0x000039350600a986 */ /* 0x0001e2000c101126 */
[----:B------:R-:W-:Y:S05]  /*48a0*/  @P5 BRA `(.L_x_160) ;  /* 0x00000000000c5947 */ /* 0x000fea0003800000 */
[----:B------:R-:W5:Y:S02]  /*48b0*/  LDG.E.U8 R98, desc[UR38][R12.64+0x38] ;  /* 0x000038260c627981 */ /* 0x000f64000c1e1100 */
[----:B-----5:R-:W-:-:S05]  /*48c0*/  PRMT R4, R98, 0x8880, RZ ;  /* 0x0000888062047816 */ /* 0x020fca00000000ff */
[----:B------:R-:W-:-:S07]  /*48d0*/  IMAD R23, R4, R91, RZ ;  /* 0x0000005b04177224 */ /* 0x000fce00078e02ff */
.L_x_160:
[----:B------:R-:W-:Y:S05]  /*48e0*/  BSYNC B1 ;  /* 0x0000000000017941 */ /* 0x000fea0003800000 */
.L_x_159:
[----:B0-----:R-:W-:Y:S01]  /*48f0*/  @!P5 IMAD R5, R54, R90, R23 ;  /* 0x0000005a3605d224 */ /* 0x001fe200078e0217 */
[----:B------:R-:W-:Y:S01]  /*4900*/  ISETP.LT.OR P0, PT, R3, 0x3a, !P0 ;  /* 0x0000003a0300780c */ /* 0x000fe20004701670 */
[----:B------:R-:W-:Y:S03]  /*4910*/  BSSY B1, `(.L_x_161) ;  /* 0x0000006000017945 */ /* 0x000fe60003800000 */
[----:B------:R0:W-:Y:S09]  /*4920*/  @!P5 STG.E.U8 desc[UR38][R8.64+0x38], R5 ;  /* 0x000038050800d986 */ /* 0x0001f2000c101126 */
[----:B------:R-:W-:Y:S05]  /*4930*/  @P0 BRA `(.L_x_162) ;  /* 0x00000000000c0947 */ /* 0x000fea0003800000 */
[----:B------:R-:W5:Y:S02]  /*4940*/  LDG.E.U8 R98, desc[UR38][R12.64+0x39] ;  /* 0x000039260c627981 */ /* 0x000f64000c1e1100 */
[----:B-----5:R-:W-:-:S05]  /*4950*/  PRMT R4, R98, 0x8880, RZ ;  /* 0x0000888062047816 */ /* 0x020fca00000000ff */
[----:B------:R-:W-:-:S07]  /*4960*/  IMAD R23, R4, R91, RZ ;  /* 0x0000005b04177224 */ /* 0x000fce00078e02ff */
.L_x_162:
[----:B------:R-:W-:Y:S05]  /*4970*/  BSYNC B1 ;  /* 0x0000000000017941 */ /* 0x000fea0003800000 */
.L_x_161:
[----:B------:R-:W-:Y:S01]  /*4980*/  IMAD R23, R55, R90, R23 ;  /* 0x0000005a37177224 */ /* 0x000fe200078e0217 */
[----:B------:R-:W-:Y:S06]  /*4990*/  @P0 BRA `(.L_x_163) ;  /* 0x0000000c00180947 */ /* 0x000fec0003800000 */
[----:B------:R0:W-:Y:S01]  /*49a0*/  STG.E.U8 desc[UR38][R8.64+0x39], R23 ;  /* 0x0000391708007986 */ /* 0x0001e2000c101126 */
[----:B------:R-:W-:Y:S05]  /*49b0*/  BRA `(.L_x_163) ;  /* 0x0000000c00107947 */ /* 0x000fea0003800000 */
.L_x_34:
[C---:B------:R-:W-:Y:S02]  /*49c0*/  ISETP.GE.AND P2, PT, R99.reuse, 0x1, PT ;  /* 0x000000016300780c */ /* 0x040fe40003f46270 */
[----:B------:R-:W-:Y:S02]  /*49d0*/  ISETP.GE.AND P1, PT, R99, 0x9, PT ;  /* 0x000000096300780c */ /* 0x000fe40003f26270 */
[C---:B------:R-:W-:Y:S02]  /*49e0*/  ISETP.LT.OR P4, PT, R3.reuse, 0x1, !P2 ;  /* 0x000000010300780c */ /* 0x040fe40005781670 */
[C---:B------:R-:W-:Y:S02]  /*49f0*/  ISETP.LT.OR P5, PT, R3.reuse, 0x2, !P2 ;  /* 0x000000020300780c */ /* 0x040fe400057a1670 */
[C---:B------:R-:W-:Y:S02]  /*4a00*/  ISETP.LT.OR P0, PT, R3.reuse, 0x1, !P1 ;  /* 0x000000010300780c */ /* 0x040fe40004f01670 */
[----:B------:R-:W-:-:S07]  /*4a10*/  ISETP.LT.OR P3, PT, R3, 0x2, !P1 ;  /* 0x000000020300780c */ /* 0x000fce0004f61670 */
[-C--:B------:R-:W-:Y:S02]  /*4a20*/  @!P4 IMAD R11, R56, R90.reuse, RZ ;  /* 0x0000005a380bc224 */ /* 0x080fe400078e02ff */
[-C--:B------:R-:W-:Y:S02]  /*4a30*/  @!P5 IMAD R57, R57, R90.reuse, RZ ;  /* 0x0000005a3939d224 */ /* 0x080fe400078e02ff */
[-C--:B------:R-:W-:Y:S01]  /*4a40*/  @!P0 IMAD R13, R58, R90.reuse, RZ ;  /* 0x0000005a3a0d8224 */ /* 0x080fe200078e02ff */
[----:B------:R0:W-:Y:S01]  /*4a50*/  @!P4 STG.E.U8 desc[UR38][R14.64], R11 ;  /* 0x0000000b0e00c986 */ /* 0x0001e2000c101126 */
[----:B------:R-:W-:Y:S01]  /*4a60*/  ISETP.LT.OR P4, PT, R3, 0x9, !P2 ;  /* 0x000000090300780c */ /* 0x000fe20005781670 */
[----:B------:R-:W-:Y:S02]  /*4a70*/  @!P3 IMAD R59, R59, R90, RZ ;  /* 0x0000005a3b3bb224 */ /* 0x000fe400078e02ff */
[----:B------:R-:W-:Y:S01]  /*4a80*/  @!P5 STG.E.U8 desc[UR38][R14.64+0x1], R57 ;  /* 0x000001390e00d986 */ /* 0x000fe2000c101126 */
[----:B------:R-:W-:-:S03]  /*4a90*/  ISETP.LT.OR P5, PT, R3, 0xa, !P2 ;  /* 0x0000000a0300780c */ /* 0x000fc600057a1670 */
[----:B------:R1:W-:Y:S01]  /*4aa0*/  @!P0 STG.E.U8 desc[UR38][R4.64], R13 ;  /* 0x0000000d04008986 */ /* 0x0003e2000c101126 */
[----:B------:R-:W-:-:S03]  /*4ab0*/  ISETP.LT.OR P0, PT, R3, 0x9, !P1 ;  /* 0x000000090300780c */ /* 0x000fc60004f01670 */
[----:B------:R-:W-:Y:S01]  /*4ac0*/  @!P3 STG.E.U8 desc[UR38][R4.64+0x1], R59 ;  /* 0x0000013b0400b986 */ /* 0x000fe2000c101126 */
[----:B------:R-:W-:Y:S01]  /*4ad0*/  ISETP.LT.OR P3, PT, R3, 0xa, !P1 ;  /* 0x0000000a0300780c */ /* 0x000fe20004f61670 */
[----:B------:R-:W-:-:S04]  /*4ae0*/  @!P4 IMAD R21, R60, R90, RZ ;  /* 0x0000005a3c15c224 */ /* 0x000fc800078e02ff */
[-C--:B------:R-:W-:Y:S01]  /*4af0*/  @!P5 IMAD R61, R61, R90.reuse, RZ ;  /* 0x0000005a3d3dd224 */ /* 0x080fe200078e02ff */
[----:B------:R2:W-:Y:S01]  /*4b00*/  @!P4 STG.E.U8 desc[UR38][R14.64+0x8], R21 ;  /* 0x000008150e00c986 */ /* 0x0005e2000c101126 */
[C---:B------:R-:W-:Y:S02]  /*4b10*/  ISETP.LT.OR P4, PT, R3.reuse, 0x11, !P2 ;  /* 0x000000110300780c */ /* 0x040fe40005781670 */
[-C--:B0-----:R-:W-:Y:S01]  /*4b20*/  @!P0 IMAD R11, R62, R90.reuse, RZ ;  /* 0x0000005a3e0b8224 */ /* 0x081fe200078e02ff */
[----:B------:R-:W-:Y:S01]  /*4b30*/  @!P5 STG.E.U8 desc[UR38][R14.64+0x9], R61 ;  /* 0x0000093d0e00d986 */ /* 0x000fe2000c101126 */
[----:B------:R-:W-:Y:S02]  /*4b40*/  ISETP.LT.OR P5, PT, R3, 0x12, !P2 ;  /* 0x000000120300780c */ /* 0x000fe400057a1670 */
[----:B------:R-:W-:Y:S01]  /*4b50*/  @!P3 IMAD R63, R63, R90, RZ ;  /* 0x0000005a3f3fb224 */ /* 0x000fe200078e02ff */
[----:B------:R0:W-:Y:S01]  /*4b60*/  @!P0 STG.E.U8 desc[UR38][R4.64+0x8], R11 ;  /* 0x0000080b04008986 */ /* 0x0001e2000c101126 */
[----:B------:R-:W-:-:S03]  /*4b70*/  ISETP.LT.OR P0, PT, R3, 0x11, !P1 ;  /* 0x000000110300780c */ /* 0x000fc60004f01670 */
[----:B------:R-:W-:Y:S01]  /*4b80*/  @!P3 STG.E.U8 desc[UR38][R4.64+0x9], R63 ;  /* 0x0000093f0400b986 */ /* 0x000fe2000c101126 */
[----:B------:R-:W-:Y:S01]  /*4b90*/  ISETP.LT.OR P3, PT, R3, 0x12, !P1 ;  /* 0x000000120300780c */ /* 0x000fe20004f61670 */
[----:B-1----:R-:W-:-:S04]  /*4ba0*/  @!P4 IMAD R13, R64, R90, RZ ;  /* 0x0000005a400dc224 */ /* 0x002fc800078e02ff */
[-C--:B------:R-:W-:Y:S01]  /*4bb0*/  @!P5 IMAD R65, R65, R90.reuse, RZ ;  /* 0x0000005a4141d224 */ /* 0x080fe200078e02ff */
[----:B------:R1:W-:Y:S01]  /*4bc0*/  @!P4 STG.E.U8 desc[UR38][R14.64+0x10], R13 ;  /* 0x0000100d0e00c986 */ /* 0x0003e2000c101126 */
[C---:B------:R-:W-:Y:S02]  /*4bd0*/  ISETP.LT.OR P4, PT, R3.reuse, 0x19, !P2 ;  /* 0x000000190300780c */ /* 0x040fe40005781670 */
[-C--:B--2---:R-:W-:Y:S01]  /*4be0*/  @!P0 IMAD R21, R66, R90.reuse, RZ ;  /* 0x0000005a42158224 */ /* 0x084fe200078e02ff */
[----:B------:R-:W-:Y:S01]  /*4bf0*/  @!P5 STG.E.U8 desc[UR38][R14.64+0x11], R65 ;  /* 0x000011410e00d986 */ /* 0x000fe2000c101126 */
[----:B------:R-:W-:Y:S02]  /*4c00*/  ISETP.LT.OR P5, PT, R3, 0x1a, !P2 ;  /* 0x0000001a0300780c */ /* 0x000fe400057a1670 */
[----:B------:R-:W-:Y:S01]  /*4c10*/  @!P3 IMAD R67, R67, R90, RZ ;  /* 0x0000005a4343b224 */ /* 0x000fe200078e02ff */
[----:B------:R2:W-:Y:S01]  /*4c20*/  @!P0 STG.E.U8 desc[UR38][R4.64+0x10], R21 ;  /* 0x0000101504008986 */ /* 0x0005e2000c101126 */
[----:B------:R-:W-:-:S03]  /*4c30*/  ISETP.LT.OR P0, PT, R3, 0x19, !P1 ;  /* 0x000000190300780c */ /* 0x000fc60004f01670 */
[----:B------:R-:W-:Y:S01]  /*4c40*/  @!P3 STG.E.U8 desc[UR38][R4.64+0x11], R67 ;  /* 0x000011430400b986 */ /* 0x000fe2000c101126 */
[----:B------:R-:W-:Y:S01]  /*4c50*/  ISETP.LT.OR P3, PT, R3, 0x1a, !P1 ;  /* 0x0000001a0300780c */ /* 0x000fe20004f61670 */
[----:B0-----:R-:W-:-:S04]  /*4c60*/  @!P4 IMAD R11, R68, R90, RZ ;  /* 0x0000005a440bc224 */ /* 0x001fc800078e02ff */
[-C--:B------:R-:W-:Y:S01]  /*4c70*/  @!P5 IMAD R69, R69, R90.reuse, RZ ;  /* 0x0000005a4545d224 */ /* 0x080fe200078e02ff */
[----:B------:R0:W-:Y:S01]  /*4c80*/  @!P4 STG.E.U8 desc[UR38][R14.64+0x18], R11 ;  /* 0x0000180b0e00c986 */ /* 0x0001e2000c101126 */
[C---:B------:R-:W-:Y:S02]  /*4c90*/  ISETP.LT.OR P4, PT, R3.reuse, 0x21, !P2 ;  /* 0x000000210300780c */ /* 0x040fe40005781670 */
[-C--:B-1----:R-:W-:Y:S01]  /*4ca0*/  @!P0 IMAD R13, R70, R90.reuse, RZ ;  /* 0x0000005a460d8224 */ /* 0x082fe200078e02ff */
[----:B------:R-:W-:Y:S01]  /*4cb0*/  @!P5 STG.E.U8 desc[UR38][R14.64+0x19], R69 ;  /* 0x000019450e00d986 */ /* 0x000fe2000c101126 */
[----:B------:R-:W-:Y:S02]  /*4cc0*/  ISETP.LT.OR P5, PT, R3, 0x22, !P2 ;  /* 0x000000220300780c */ /* 0x000fe400057a1670 */
[----:B------:R-:W-:Y:S01]  /*4cd0*/  @!P3 IMAD R71, R71, R90, RZ ;  /* 0x0000005a4747b224 */ /* 0x000fe200078e02ff */
[----:B------:R1:W-:Y:S01]  /*4ce0*/  @!P0 STG.E.U8 desc[UR38][R4.64+0x18], R13 ;  /* 0x0000180d04008986 */ /* 0x0003e2000c101126 */
[----:B------:R-:W-:-:S03]  /*4cf0*/  ISETP.LT.OR P0, PT, R3, 0x21, !P1 ;  /* 0x000000210300780c */ /* 0x000fc60004f01670 */
[----:B------:R-:W-:Y:S01]  /*4d00*/  @!P3 STG.E.U8 desc[UR38][R4.64+0x19], R71 ;  /* 0x000019470400b986 */ /* 0x000fe2000c101126 */
[----:B------:R-:W-:Y:S01]  /*4d10*/  ISETP.LT.OR P3, PT, R3, 0x22, !P1 ;  /* 0x000000220300780c */ /* 0x000fe20004f61670 */
[----:B--2---:R-:W-:-:S04]  /*4d20*/  @!P4 IMAD R21, R72, R90, RZ ;  /* 0x0000005a4815c224 */ /* 0x004fc800078e02ff */
        /* <DEDUP_REMOVED lines=32> */
[----:B------:R-:W-:-:S02]  /*4f30*/  ISETP.GE.AND P0, PT, R99, 0x81, PT ;  /* 0x000000816300780c */ /* 0x000fc40003f06270 */
[C---:B------:R-:W-:Y:S01]  /*4f40*/  ISETP.LT.OR P5, PT, R3.reuse, 0x39, !P1 ;  /* 0x000000390300780c */ /* 0x040fe20004fa1670 */
[----:B------:R-:W-:Y:S01]  /*4f50*/  @!P3 STG.E.U8 desc[UR38][R4.64+0x31], R83 ;  /* 0x000031530400b986 */ /* 0x000fe2000c101126 */
[C---:B------:R-:W-:Y:S01]  /*4f60*/  ISETP.LT.OR P1, PT, R3.reuse, 0x3a, !P1 ;  /* 0x0000003a0300780c */ /* 0x040fe20004f21670 */
[----:B--2---:R-:W-:Y:S01]  /*4f70*/  @!P4 IMAD R21, R84, R90, RZ ;  /* 0x0000005a5415c224 */ /* 0x004fe200078e02ff */
[----:B------:R-:W-:-:S03]  /*4f80*/  ISETP.LT.OR P3, PT, R3, 0x1, !P0 ;  /* 0x000000010300780c */ /* 0x000fc60004761670 */
[----:B------:R-:W-:Y:S01]  /*4f90*/  @!P2 IMAD R85, R85, R90, RZ ;  /* 0x0000005a5555a224 */ /* 0x000fe200078e02ff */
[----:B------:R-:W-:Y:S01]  /*4fa0*/  @!P4 STG.E.U8 desc[UR38][R14.64+0x38], R21 ;  /* 0x000038150e00c986 */ /* 0x000fe2000c101126 */
[----:B------:R-:W-:-:S03]  /*4fb0*/  ISETP.LT.OR P4, PT, R3, 0x2, !P0 ;  /* 0x000000020300780c */ /* 0x000fc60004781670 */
[----:B------:R-:W-:Y:S01]  /*4fc0*/  @!P2 STG.E.U8 desc[UR38][R14.64+0x39], R85 ;  /* 0x000039550e00a986 */ /* 0x000fe2000c101126 */
[-C--:B0-----:R-:W-:Y:S01]  /*4fd0*/  @!P5 IMAD R11, R86, R90.reuse, RZ ;  /* 0x0000005a560bd224 */ /* 0x081fe200078e02ff */
[----:B------:R-:W-:Y:S01]  /*4fe0*/  ISETP.GE.AND P2, PT, R99, 0x89, PT ;  /* 0x000000896300780c */ /* 0x000fe20003f46270 */
[-C--:B------:R-:W-:Y:S02]  /*4ff0*/  @!P1 IMAD R87, R87, R90.reuse, RZ ;  /* 0x0000005a57579224 */ /* 0x080fe400078e02ff */
[----:B-1----:R-:W-:Y:S01]  /*5000*/  @!P3 IMAD R13, R24, R90, RZ ;  /* 0x0000005a180db224 */ /* 0x002fe200078e02ff */
[----:B------:R0:W-:Y:S01]  /*5010*/  @!P5 STG.E.U8 desc[UR38][R4.64+0x38], R11 ;  /* 0x0000380b0400d986 */ /* 0x0001e2000c101126 */
[----:B------:R-:W-:-:S03]  /*5020*/  ISETP.LT.OR P5, PT, R3, 0x1, !P2 ;  /* 0x000000010300780c */ /* 0x000fc600057a1670 */
[----:B------:R-:W-:Y:S01]  /*5030*/  @!P4 IMAD R25, R25, R90, RZ ;  /* 0x0000005a1919c224 */ /* 0x000fe200078e02ff */
[----:B------:R1:W-:Y:S01]  /*5040*/  @!P1 STG.E.U8 desc[UR38][R4.64+0x39], R87 ;  /* 0x0000395704009986 */ /* 0x0003e2000c101126 */
[----:B------:R-:W-:-:S03]  /*5050*/  ISETP.LT.OR P1, PT, R3, 0x2, !P2 ;  /* 0x000000020300780c */ /* 0x000fc60005721670 */
[----:B------:R-:W-:Y:S01]  /*5060*/  @!P3 STG.E.U8 desc[UR38][R6.64], R13 ;  /* 0x0000000d0600b986 */ /* 0x000fe2000c101126 */
[----:B------:R-:W-:-:S03]  /*5070*/  ISETP.LT.OR P3, PT, R3, 0x9, !P0 ;  /* 0x000000090300780c */ /* 0x000fc60004761670 */
[----:B------:R-:W-:Y:S01]  /*5080*/  @!P4 STG.E.U8 desc[UR38][R6.64+0x1], R25 ;  /* 0x000001190600c986 */ /* 0x000fe2000c101126 */
[----:B------:R-:W-:Y:S01]  /*5090*/  ISETP.LT.OR P4, PT, R3, 0xa, !P0 ;  /* 0x0000000a0300780c */ /* 0x000fe20004781670 */
[----:B0-----:R-:W-:-:S04]  /*50a0*/  @!P5 IMAD R11, R26, R90, RZ ;  /* 0x0000005a1a0bd224 */ /* 0x001fc800078e02ff */
[-C--:B------:R-:W-:Y:S01]  /*50b0*/  @!P1 IMAD R27, R27, R90.reuse, RZ ;  /* 0x0000005a1b1b9224 */ /* 0x080fe200078e02ff */
[----:B------:R0:W-:Y:S01]  /*50c0*/  @!P5 STG.E.U8 desc[UR38][R8.64], R11 ;  /* 0x0000000b0800d986 */ /* 0x0001e2000c101126 */
[C---:B------:R-:W-:Y:S02]  /*50d0*/  ISETP.LT.OR P5, PT, R3.reuse, 0x9, !P2 ;  /* 0x000000090300780c */ /* 0x040fe400057a1670 */
[-C--:B------:R-:W-:Y:S01]  /*50e0*/  @!P3 IMAD R15, R28, R90.reuse, RZ ;  /* 0x0000005a1c0fb224 */ /* 0x080fe200078e02ff */
[----:B------:R-:W-:Y:S01]  /*50f0*/  @!P1 STG.E.U8 desc[UR38][R8.64+0x1], R27 ;  /* 0x0000011b08009986 */ /* 0x000fe2000c101126 */
[----:B------:R-:W-:Y:S02]  /*5100*/  ISETP.LT.OR P1, PT, R3, 0xa, !P2 ;  /* 0x0000000a0300780c */ /* 0x000fe40005721670 */
[----:B------:R-:W-:Y:S01]  /*5110*/  @!P4 IMAD R29, R29, R90, RZ ;  /* 0x0000005a1d1dc224 */ /* 0x000fe200078e02ff */
[----:B------:R-:W-:Y:S01]  /*5120*/  @!P3 STG.E.U8 desc[UR38][R6.64+0x8], R15 ;  /* 0x0000080f0600b986 */ /* 0x000fe2000c101126 */
[----:B------:R-:W-:-:S03]  /*5130*/  ISETP.LT.OR P3, PT, R3, 0x11, !P0 ;  /* 0x000000110300780c */ /* 0x000fc60004761670 */
[----:B------:R-:W-:Y:S01]  /*5140*/  @!P4 STG.E.U8 desc[UR38][R6.64+0x9], R29 ;  /* 0x0000091d0600c986 */ /* 0x000fe2000c101126 */
[----:B------:R-:W-:Y:S01]  /*5150*/  ISETP.LT.OR P4, PT, R3, 0x12, !P0 ;  /* 0x000000120300780c */ /* 0x000fe20004781670 */
[----:B-1----:R-:W-:-:S04]  /*5160*/  @!P5 IMAD R5, R30, R90, RZ ;  /* 0x0000005a1e05d224 */ /* 0x002fc800078e02ff */
[-C--:B------:R-:W-:Y:S01]  /*5170*/  @!P1 IMAD R31, R31, R90.reuse, RZ ;  /* 0x0000005a1f1f9224 */ /* 0x080fe200078e02ff */
[----:B------:R1:W-:Y:S01]  /*5180*/  @!P5 STG.E.U8 desc[UR38][R8.64+0x8], R5 ;  /* 0x000008050800d986 */ /* 0x0003e2000c101126 */
[C---:B------:R-:W-:Y:S02]  /*5190*/  ISETP.LT.OR P5, PT, R3.reuse, 0x11, !P2 ;  /* 0x000000110300780c */ /* 0x040fe400057a1670 */
[-C--:B0-----:R-:W-:Y:S01]  /*51a0*/  @!P3 IMAD R11, R32, R90.reuse, RZ ;  /* 0x0000005a200bb224 */ /* 0x081fe200078e02ff */
        /* <DEDUP_REMOVED lines=11> */
[-C--:B------:R-:W-:Y:S01]  /*5260*/  @!P3 IMAD R13, R36, R90.reuse, RZ ;  /* 0x0000005a240db224 */ /* 0x080fe200078e02ff */
        /* <DEDUP_REMOVED lines=32> */
[----:B------:R-:W-:-:S04]  /*5470*/  @!P1 IMAD R11, R46, R90, RZ ;  /* 0x0000005a2e0b9224 */ /* 0x000fc800078e02ff */
[-C--:B------:R-:W-:Y:S01]  /*5480*/  @!P3 IMAD R47, R47, R90.reuse, RZ ;  /* 0x0000005a2f2fb224 */ /* 0x080fe200078e02ff */
[----:B------:R1:W-:Y:S01]  /*5490*/  @!P1 STG.E.U8 desc[UR38][R8.64+0x28], R11 ;  /* 0x0000280b08009986 */ /* 0x0003e2000c101126 */
[----:B------:R-:W-:Y:S02]  /*54a0*/  ISETP.LT.OR P1, PT, R3, 0x31, !P2 ;  /* 0x000000310300780c */ /* 0x000fe40005721670 */
[----:B------:R-:W-:Y:S01]  /*54b0*/  @!P4 IMAD R49, R49, R90, RZ ;  /* 0x0000005a3131c224 */ /* 0x000fe200078e02ff */
[----:B------:R2:W-:Y:S01]  /*54c0*/  @!P3 STG.E.U8 desc[UR38][R8.64+0x29], R47 ;  /* 0x0000292f0800b986 */ /* 0x0005e2000c101126 */
[C---:B------:R-:W-:Y:S02]  /*54d0*/  ISETP.LT.OR P3, PT, R3.reuse, 0x39, !P0 ;  /* 0x000000390300780c */ /* 0x040fe40004761670 */
[C---:B------:R-:W-:Y:S01]  /*54e0*/  ISETP.LT.OR P0, PT, R3.reuse, 0x3a, !P0 ;  /* 0x0000003a0300780c */ /* 0x040fe20004701670 */
[----:B------:R2:W-:Y:S01]  /*54f0*/  @!P4 STG.E.U8 desc[UR38][R6.64+0x31], R49 ;  /* 0x000031310600c986 */ /* 0x0005e2000c101126 */
[----:B------:R-:W-:-:S03]  /*5500*/  ISETP.LT.OR P4, PT, R3, 0x32, !P2 ;  /* 0x000000320300780c */ /* 0x000fc60005781670 */
[----:B------:R2:W-:Y:S01]  /*5510*/  @!P5 STG.E.U8 desc[UR38][R6.64+0x30], R13 ;  /* 0x0000300d0600d986 */ /* 0x0005e2000c101126 */
[C---:B------:R-:W-:Y:S02]  /*5520*/  ISETP.LT.OR P5, PT, R3.reuse, 0x39, !P2 ;  /* 0x000000390300780c */ /* 0x040fe400057a1670 */
[----:B------:R-:W-:Y:S01]  /*5530*/  ISETP.LT.OR P2, PT, R3, 0x3a, !P2 ;  /* 0x0000003a0300780c */ /* 0x000fe20005741670 */
[-C--:B------:R-:W-:Y:S02]  /*5540*/  @!P1 IMAD R3, R50, R90.reuse, RZ ;  /* 0x0000005a32039224 */ /* 0x080fe400078e02ff */
[-C--:B0-----:R-:W-:Y:S02]  /*5550*/  @!P3 IMAD R5, R52, R90.reuse, RZ ;  /* 0x0000005a3405b224 */ /* 0x081fe400078e02ff */
[-C--:B------:R-:W-:Y:S01]  /*5560*/  @!P0 IMAD R53, R53, R90.reuse, RZ ;  /* 0x0000005a35358224 */ /* 0x080fe200078e02ff */
[----:B------:R2:W-:Y:S01]  /*5570*/  @!P1 STG.E.U8 desc[UR38][R8.64+0x30], R3 ;  /* 0x0000300308009986 */ /* 0x0005e2000c101126 */
[----:B------:R-:W-:-:S04]  /*5580*/  @!P4 IMAD R51, R51, R90, RZ ;  /* 0x0000005a3333c224 */ /* 0x000fc800078e02ff */
[-C--:B-1----:R-:W-:Y:S01]  /*5590*/  @!P5 IMAD R11, R54, R90.reuse, RZ ;  /* 0x0000005a360bd224 */ /* 0x082fe200078e02ff */
[----:B------:R2:W-:Y:S01]  /*55a0*/  @!P4 STG.E.U8 desc[UR38][R8.64+0x31], R51 ;  /* 0x000031330800c986 */ /* 0x0005e2000c101126 */
[----:B------:R-:W-:-:S03]  /*55b0*/  @!P2 IMAD R55, R55, R90, RZ ;  /* 0x0000005a3737a224 */ /* 0x000fc600078e02ff */
[----:B------:R2:W-:Y:S04]  /*55c0*/  @!P3 STG.E.U8 desc[UR38][R6.64+0x38], R5 ;  /* 0x000038050600b986 */ /* 0x0005e8000c101126 */
[----:B------:R2:W-:Y:S04]  /*55d0*/  @!P0 STG.E.U8 desc[UR38][R6.64+0x39], R53 ;  /* 0x0000393506008986 */ /* 0x0005e8000c101126 */
[----:B------:R2:W-:Y:S04]  /*55e0*/  @!P5 STG.E.U8 desc[UR38][R8.64+0x38], R11 ;  /* 0x0000380b0800d986 */ /* 0x0005e8000c101126 */
[----:B------:R2:W-:Y:S02]  /*55f0*/  @!P2 STG.E.U8 desc[UR38][R8.64+0x39], R55 ;  /* 0x000039370800a986 */ /* 0x0005e4000c101126 */
.L_x_163:
[----:B------:R-:W-:Y:S05]  /*5600*/  BSYNC B0 ;  /* 0x0000000000007941 */ /* 0x000fea0003800000 */
.L_x_33:
[----:B------:R-:W-:Y:S01]  /*5610*/  IADD3 R16, P0, R16, UR36, RZ ;  /* 0x0000002410107c10 */ /* 0x000fe2000ff1e0ff */
[----:B------:R-:W-:Y:S01]  /*5620*/  ULDC.64 UR4, c[0x0][0x650] ;  /* 0x0001940000047ab9 */ /* 0x000fe20000000a00 */
[----:B--2---:R-:W-:Y:S01]  /*5630*/  PRMT R3, RZ, 0x7610, R3 ;  /* 0x00007610ff037816 */ /* 0x004fe20000000003 */
[----:B------:R-:W-:Y:S01]  /*5640*/  IMAD.MOV.U32 R100, RZ, RZ, -0x1 ;  /* 0xffffffffff647424 */ /* 0x000fe200078e00ff */
[----:B------:R-:W-:Y:S01]  /*5650*/  IADD3.X R17, R17, UR42, RZ, P0, !PT ;  /* 0x0000002a11117c10 */ /* 0x000fe200087fe4ff */
[----:B0-----:R-:W-:Y:S01]  /*5660*/  IMAD.MOV.U32 R23, RZ, RZ, -0x1 ;  /* 0xffffffffff177424 */ /* 0x001fe200078e00ff */
[----:B------:R-:W-:-:S04]  /*5670*/  ISETP.GE.U32.AND P0, PT, R16, UR4, PT ;  /* 0x0000000410007c0c */ /* 0x000fc8000bf06070 */
[----:B------:R-:W-:-:S13]  /*5680*/  ISETP.GE.U32.AND.EX P0, PT, R17, UR5, PT, P0 ;  /* 0x0000000511007c0c */ /* 0x000fda000bf06100 */
[----:B------:R-:W-:Y:S05]  /*5690*/  @P0 BRA `(.L_x_164) ;  /* 0x0000000400500947 */ /* 0x000fea0003800000 */
[----:B------:R-:W0:Y:S01]  /*56a0*/  LDC.64 R10, c[0x0][0x628] ;  /* 0x00018a00ff0a7b82 */ /* 0x000e220000000a00 */
[----:B------:R-:W2:Y:S01]  /*56b0*/  S2R R12, SR_CTAID.X ;  /* 0x00000000000c7919 */ /* 0x000ea20000002500 */
[----:B----4-:R-:W-:Y:S02]  /*56c0*/  IMAD.MOV.U32 R8, RZ, RZ, R16 ;  /* 0x000000ffff087224 */ /* 0x010fe400078e0010 */
[----:B------:R-:W-:Y:S01]  /*56d0*/  IMAD.MOV.U32 R9, RZ, RZ, R17 ;  /* 0x000000ffff097224 */ /* 0x000fe200078e0011 */
[----:B------:R-:W4:Y:S03]  /*56e0*/  S2R R20, SR_CTAID.Y ;  /* 0x0000000000147919 */ /* 0x000f260000002600 */
[----:B------:R-:W1:Y:S08]  /*56f0*/  LDC R0, c[0x0][0x630] ;  /* 0x00018c00ff007b82 */ /* 0x000e700000000800 */
[----:B------:R-:W1:Y:S01]  /*5700*/  LDC.64 R14, c[0x0][0x620] ;  /* 0x00018800ff0e7b82 */ /* 0x000e620000000a00 */
[----:B0-----:R-:W-:-:S04]  /*5710*/  ISETP.NE.U32.AND P0, PT, R10, RZ, PT ;  /* 0x000000ff0a00720c */ /* 0x001fc80003f05070 */
[----:B------:R-:W-:-:S13]  /*5720*/  ISETP.NE.AND.EX P0, PT, R11, RZ, PT, P0 ;  /* 0x000000ff0b00720c */ /* 0x000fda0003f05300 */
[----:B-12-4-:R-:W-:Y:S05]  /*5730*/  @!P0 BRA `(.L_x_165) ;  /* 0x0000000000288947 */ /* 0x016fea0003800000 */
[----:B------:R-:W0:Y:S02]  /*5740*/  LDC R3, c[0x0][0x634] ;  /* 0x00018d00ff037b82 */ /* 0x000e240000000800 */
[----:B0-----:R-:W-:-:S05]  /*5750*/  IADD3 R3, P0, R16, R3, RZ ;  /* 0x0000000310037210 */ /* 0x001fca0007f1e0ff */
[----:B------:R-:W-:-:S04]  /*5760*/  IMAD.X R13, RZ, RZ, R17, P0 ;  /* 0x000000ffff0d7224 */ /* 0x000fc800000e0611 */
[----:B------:R-:W-:-:S04]  /*5770*/  IMAD.WIDE.U32 R4, R13, R10, RZ ;  /* 0x0000000a0d047225 */ /* 0x000fc800078e00ff */
[----:B---3--:R-:W-:-:S04]  /*5780*/  IMAD.WIDE.U32 R6, P0, R3, R11, R4 ;  /* 0x0000000b03067225 */ /* 0x008fc80007800004 */
[----:B------:R-:W-:-:S04]  /*5790*/  IMAD.WIDE.U32 R4, R3, R10, RZ ;  /* 0x0000000a03047225 */ /* 0x000fc800078e00ff */
[----:B------:R-:W-:Y:S01]  /*57a0*/  IMAD.X R9, RZ, RZ, RZ, P0 ;  /* 0x000000ffff097224 */ /* 0x000fe200000e06ff */
[----:B------:R-:W-:Y:S01]  /*57b0*/  IADD3 RZ, P0, R5, R6, RZ ;  /* 0x0000000605ff7210 */ /* 0x000fe20007f1e0ff */
[----:B------:R-:W-:-:S04]  /*57c0*/  IMAD.MOV.U32 R8, RZ, RZ, R7 ;  /* 0x000000ffff087224 */ /* 0x000fc800078e0007 */
[----:B------:R-:W-:-:S08]  /*57d0*/  IMAD.WIDE.U32.X R8, R13, R11, R8, P0 ;  /* 0x0000000b0d087225 */ /* 0x000fd000000e0408 */
.L_x_165:
[-CC-:B------:R-:W-:Y:S01]  /*57e0*/  SHF.R.U64 R23, R8, R0.reuse, R9.reuse ;  /* 0x0000000008177219 */ /* 0x180fe20000001209 */
[----:B------:R-:W0:Y:S01]  /*57f0*/  LDC.64 R26, c[0x0][0x640] ;  /* 0x00019000ff1a7b82 */ /* 0x000e220000000a00 */
[----:B------:R-:W-:Y:S01]  /*5800*/  SHF.R.U32.HI R0, RZ, R0, R9 ;  /* 0x00000000ff007219 */ /* 0x000fe20000011609 */
[----:B------:R-:W-:Y:S01]  /*5810*/  ULDC UR4, c[0x0][0x150] ;  /* 0x0000540000047ab9 */ /* 0x000fe20000000800 */
[----:B------:R-:W-:Y:S02]  /*5820*/  IADD3 R3, P0, RZ, -R23, RZ ;  /* 0x80000017ff037210 */ /* 0x000fe40007f1e0ff */
[----:B---3--:R-:W-:-:S03]  /*5830*/  I2FP.F32.U32 R7, R12 ;  /* 0x0000000c00077245 */ /* 0x008fc60000201000 */
[----:B------:R-:W1:Y:S01]  /*5840*/  LDC R6, c[0x0][0x618] ;  /* 0x00018600ff067b82 */ /* 0x000e620000000800 */
[----:B------:R-:W-:Y:S02]  /*5850*/  IMAD.X R5, RZ, RZ, ~R0, P0 ;  /* 0x000000ffff057224 */ /* 0x000fe400000e0e00 */
[----:B------:R-:W-:Y:S01]  /*5860*/  FMUL R7, R7, UR4 ;  /* 0x0000000407077c20 */ /* 0x000fe20008400000 */
[----:B------:R-:W-:Y:S01]  /*5870*/  ULDC UR4, c[0x0][0x154] ;  /* 0x0000550000047ab9 */ /* 0x000fe20000000800 */
[-C--:B------:R-:W-:Y:S02]  /*5880*/  IMAD R0, R5, R14.reuse, RZ ;  /* 0x0000000e05007224 */ /* 0x080fe400078e02ff */
[C---:B------:R-:W-:Y:S01]  /*5890*/  IMAD.WIDE.U32 R4, R3.reuse, R14, R16 ;  /* 0x0000000e03047225 */ /* 0x040fe200078e0010 */
[----:B------:R-:W2:Y:S01]  /*58a0*/  LDC R8, c[0x0][0x608] ;  /* 0x00018200ff087b82 */ /* 0x000ea20000000800 */
[----:B------:R-:W3:Y:S02]  /*58b0*/  F2I.U32.TRUNC.NTZ R7, R7 ;  /* 0x0000000700077305 */ /* 0x000ee4000020f000 */
[----:B------:R-:W-:Y:S01]  /*58c0*/  IMAD R3, R3, R15, R0 ;  /* 0x0000000f03037224 */ /* 0x000fe200078e0200 */
[----:B------:R-:W-:-:S03]  /*58d0*/  I2FP.F32.U32 R0, R20 ;  /* 0x0000001400007245 */ /* 0x000fc60000201000 */
[----:B------:R-:W-:Y:S01]  /*58e0*/  IMAD.IADD R3, R5, 0x1, R3 ;  /* 0x0000000105037824 */ /* 0x000fe200078e0203 */
[----:B------:R-:W4:Y:S01]  /*58f0*/  LDC R11, c[0x0][0x658] ;  /* 0x00019600ff0b7b82 */ /* 0x000f220000000800 */
[----:B0-----:R-:W-:-:S04]  /*5900*/  ISETP.NE.U32.AND P0, PT, R26, RZ, PT ;  /* 0x000000ff1a00720c */ /* 0x001fc80003f05070 */
[----:B------:R-:W-:-:S03]  /*5910*/  ISETP.NE.AND.EX P0, PT, R27, RZ, PT, P0 ;  /* 0x000000ff1b00720c */ /* 0x000fc60003f05300 */
[----:B------:R-:W0:Y:S01]  /*5920*/  LDC R9, c[0x0][0x144] ;  /* 0x00005100ff097b82 */ /* 0x000e220000000800 */
[-C--:B-1----:R-:W-:Y:S01]  /*5930*/  SHF.R.U64 R10, R4, R6.reuse, R3 ;  /* 0x00000006040a7219 */ /* 0x082fe20000001203 */
[----:B---3--:R-:W-:Y:S01]  /*5940*/  IMAD.MOV R7, RZ, RZ, -R7 ;  /* 0x000000ffff077224 */ /* 0x008fe200078e0a07 */
[----:B------:R-:W-:Y:S01]  /*5950*/  SHF.R.U32.HI R3, RZ, R6, R3 ;  /* 0x00000006ff037219 */ /* 0x000fe20000011603 */
[----:B------:R-:W-:-:S04]  /*5960*/  FMUL R6, R0, UR4 ;  /* 0x0000000400067c20 */ /* 0x000fc80008400000 */
[----:B------:R-:W1:Y:S01]  /*5970*/  LDC R21, c[0x0][0x148] ;  /* 0x00005200ff157b82 */ /* 0x000e620000000800 */
[----:B------:R3:W0:Y:S01]  /*5980*/  F2I.U32.TRUNC.NTZ R14, R6 ;  /* 0x00000006000e7305 */ /* 0x000622000020f000 */
[-CC-:B--2---:R-:W-:Y:S02]  /*5990*/  SHF.R.U64 R13, R10, R8.reuse, R3.reuse ;  /* 0x000000080a0d7219 */ /* 0x184fe40000001203 */
[----:B------:R-:W-:-:S04]  /*59a0*/  SHF.R.U32.HI R0, RZ, R8, R3 ;  /* 0x00000008ff007219 */ /* 0x000fc80000011603 */
[----:B------:R-:W2:Y:S01]  /*59b0*/  LDC R24, c[0x0][0x600] ;  /* 0x00018000ff187b82 */ /* 0x000ea20000000800 */
[-CC-:B----4-:R-:W-:Y:S02]  /*59c0*/  SHF.R.U64 R15, R13, R11.reuse, R0.reuse ;  /* 0x0000000b0d0f7219 */ /* 0x190fe40000001200 */
[----:B------:R-:W-:-:S03]  /*59d0*/  SHF.R.U32.HI R5, RZ, R11, R0 ;  /* 0x0000000bff057219 */ /* 0x000fc60000011600 */
[----:B------:R-:W-:Y:S02]  /*59e0*/  IMAD.MOV.U32 R4, RZ, RZ, R15 ;  /* 0x000000ffff047224 */ /* 0x000fe400078e000f */
[----:B------:R-:W4:Y:S01]  /*59f0*/  LDC R28, c[0x0][0x648] ;  /* 0x00019200ff1c7b82 */ /* 0x000f220000000800 */
[----:B0-----:R-:W-:-:S07]  /*5a00*/  IMAD R25, R9, R7, R12 ;  /* 0x0000000709197224 */ /* 0x001fce00078e020c */
[----:B------:R-:W0:Y:S08]  /*5a10*/  LDC R29, c[0x0][0x638] ;  /* 0x00018e00ff1d7b82 */ /* 0x000e300000000800 */
[----:B------:R-:W0:Y:S01]  /*5a20*/  LDC R30, c[0x0][0x610] ;  /* 0x00018400ff1e7b82 */ /* 0x000e220000000800 */
[----:B-123--:R-:W-:Y:S05]  /*5a30*/  @!P0 BRA `(.L_x_166) ;  /* 0x0000000000288947 */ /* 0x00efea0003800000 */
[----:B------:R-:W1:Y:S02]  /*5a40*/  LDC R0, c[0x0][0x64c] ;  /* 0x00019300ff007b82 */ /* 0x000e640000000800 */
[----:B-1----:R-:W-:-:S05]  /*5a50*/  IADD3 R3, P0, R15, R0, RZ ;  /* 0x000000000f037210 */ /* 0x002fca0007f1e0ff */
        /* <DEDUP_REMOVED lines=8> */
.L_x_166:
[----:B------:R-:W-:Y:S01]  /*5ae0*/  ISETP.NE.AND P0, PT, R2, 0x1, PT ;  /* 0x000000010200780c */ /* 0x000fe20003f05270 */
[----:B------:R-:W-:Y:S01]  /*5af0*/  IMAD.MOV R14, RZ, RZ, -R14 ;  /* 0x000000ffff0e7224 */ /* 0x000fe200078e0a0e */
[----:B----4-:R-:W-:Y:S01]  /*5b00*/  SHF.R.U64 R3, R4, R28, R5 ;  /* 0x0000001c04037219 */ /* 0x010fe20000001205 */
[----:B------:R-:W-:Y:S01]  /*5b10*/  VIADD R5, R24, 0xffffffff ;  /* 0xffffffff18057836 */ /* 0x000fe20000000000 */
[----:B------:R-:W-:-:S03]  /*5b20*/  LOP3.LUT R0, R13, R96, RZ, 0xc0, !PT ;  /* 0x000000600d007212 */ /* 0x000fc600078ec0ff */
[----:B------:R-:W-:Y:S01]  /*5b30*/  IMAD.MOV R4, RZ, RZ, -R3 ;  /* 0x000000ffff047224 */ /* 0x000fe200078e0a03 */
[----:B------:R-:W-:Y:S01]  /*5b40*/  LOP3.LUT R10, R10, R5, RZ, 0xc0, !PT ;  /* 0x000000050a0a7212 */ /* 0x000fe200078ec0ff */
[----:B------:R-:W-:Y:S02]  /*5b50*/  IMAD R0, R93, R3, R0 ;  /* 0x000000035d007224 */ /* 0x000fe400078e0200 */
[----:B0-----:R-:W-:Y:S02]  /*5b60*/  IMAD R3, R4, R29, R15 ;  /* 0x0000001d04037224 */ /* 0x001fe400078e020f */
[----:B------:R-:W-:Y:S02]  /*5b70*/  @P0 IMAD R25, R21, R14, R20 ;  /* 0x0000000e15190224 */ /* 0x000fe400078e0214 */
[----:B------:R-:W-:Y:S02]  /*5b80*/  IMAD R5, R3, R24, R10 ;  /* 0x0000001803057224 */ /* 0x000fe400078e020a */
[----:B------:R-:W-:-:S02]  /*5b90*/  IMAD R0, R0, R30, R25 ;  /* 0x0000001e00007224 */ /* 0x000fc400078e0219 */
[----:B------:R-:W-:-:S03]  /*5ba0*/  IMAD.MOV.U32 R4, RZ, RZ, 0x1 ;  /* 0x00000001ff047424 */ /* 0x000fc600078e00ff */
[----:B------:R-:W-:Y:S02]  /*5bb0*/  SEL R100, R5, R0, !P0 ;  /* 0x0000000005647207 */ /* 0x000fe40004000000 */
[----:B------:R-:W-:Y:S02]  /*5bc0*/  PRMT R3, R4, 0x7610, R3 ;  /* 0x0000761004037816 */ /* 0x000fe40000000003 */
[----:B------:R-:W-:-:S07]  /*5bd0*/  SEL R0, R0, R5, !P0 ;  /* 0x0000000500007207 */ /* 0x000fce0004000000 */
.L_x_164:
[----:B------:R-:W-:Y:S01]  /*5be0*/  LOP3.LUT P0, RZ, R3, 0xff, RZ, 0xc0, !PT ;  /* 0x000000ff03ff7812 */ /* 0x000fe2000780c0ff */
[----:B------:R-:W-:-:S12]  /*5bf0*/  IMAD.MOV.U32 R99, RZ, RZ, R0 ;  /* 0x000000ffff637224 */ /* 0x000fd800078e0000 */
[----:B------:R-:W-:Y:S05]  /*5c00*/  @P0 BRA `(.L_x_167) ;  /* 0xffffffb8004c0947 */ /* 0x000fea000383ffff */
[----:B------:R-:W-:Y:S05]  /*5c10*/  EXIT ;  /* 0x000000000000794d */ /* 0x000fea0003800000 */
.L_x_8:
        /* <DEDUP_REMOVED lines=26> */
.L_x_169:
[----:B------:R-:W0:Y:S01]  /*5dc0*/  LDC.64 R32, c[0x0][0x640] ;  /* 0x00019000ff207b82 */ /* 0x000e220000000a00 */
[-CC-:B------:R-:W-:Y:S01]  /*5dd0*/  SHF.R.U64 R22, R14, R8.reuse, R15.reuse ;  /* 0x000000080e167219 */ /* 0x180fe2000000120f */
[----:B------:R-:W-:Y:S01]  /*5de0*/  IMAD.MOV.U32 R25, RZ, RZ, 0x1 ;  /* 0x00000001ff197424 */ /* 0x000fe200078e00ff */
[----:B------:R-:W-:Y:S02]  /*5df0*/  SHF.R.U32.HI R7, RZ, R8, R15 ;  /* 0x00000008ff077219 */ /* 0x000fe4000001160f */
[----:B------:R-:W-:-:S03]  /*5e00*/  IADD3 R13, P0, RZ, -R22, RZ ;  /* 0x80000016ff0d7210 */ /* 0x000fc60007f1e0ff */
[----:B------:R-:W1:Y:S02]  /*5e10*/  LDC R12, c[0x0][0x618] ;  /* 0x00018600ff0c7b82 */ /* 0x000e640000000800 */
[----:B------:R-:W-:Y:S02]  /*5e20*/  IMAD.X R7, RZ, RZ, ~R7, P0 ;  /* 0x000000ffff077224 */ /* 0x000fe400000e0e07 */
[----:B------:R-:W-:-:S04]  /*5e30*/  IMAD.WIDE.U32 R10, R13, R26, R16 ;  /* 0x0000001a0d0a7225 */ /* 0x000fc800078e0010 */
[----:B------:R-:W2:Y:S01]  /*5e40*/  LDC R14, c[0x0][0x608] ;  /* 0x00018200ff0e7b82 */ /* 0x000ea20000000800 */
[----:B------:R-:W-:-:S04]  /*5e50*/  IMAD R8, R7, R26, RZ ;  /* 0x0000001a07087224 */ /* 0x000fc800078e02ff */
[----:B------:R-:W-:-:S03]  /*5e60*/  IMAD R7, R13, R27, R8 ;  /* 0x0000001b0d077224 */ /* 0x000fc600078e0208 */
[----:B------:R-:W3:Y:S01]  /*5e70*/  LDC R30, c[0x0][0x658] ;  /* 0x00019600ff1e7b82 */ /* 0x000ee20000000800 */
[----:B------:R-:W-:Y:S01]  /*5e80*/  IMAD.IADD R7, R11, 0x1, R7 ;  /* 0x000000010b077824 */ /* 0x000fe200078e0207 */
[----:B0-----:R-:W-:Y:S01]  /*5e90*/  ISETP.NE.U32.AND P0, PT, R32, RZ, PT ;  /* 0x000000ff2000720c */ /* 0x001fe20003f05070 */
[----:B------:R-:W-:-:S03]  /*5ea0*/  IMAD.MOV.U32 R11, RZ, RZ, -0x1 ;  /* 0xffffffffff0b7424 */ /* 0x000fc600078e00ff */
        /* <DEDUP_REMOVED lines=8> */
[-C--:B---3--:R-:W-:Y:S02]  /*5f30*/  SHF.L.U32 R10, R11, R30.reuse, RZ ;  /* 0x0000001e0b0a7219 */ /* 0x088fe400000006ff */
[--C-:B------:R-:W-:Y:S02]  /*5f40*/  SHF.R.U64 R28, R26, R30, R7.reuse ;  /* 0x0000001e1a1c7219 */ /* 0x100fe40000001207 */
[----:B------:R-:W-:Y:S02]  /*5f50*/  LOP3.LUT R27, RZ, R10, RZ, 0x33, !PT ;  /* 0x0000000aff1b7212 */ /* 0x000fe400078e33ff */
[----:B------:R-:W-:Y:S01]  /*5f60*/  SHF.R.U32.HI R11, RZ, R30, R7 ;  /* 0x0000001eff0b7219 */ /* 0x000fe20000011607 */
[----:B------:R-:W3:Y:S01]  /*5f70*/  LDC R29, c[0x0][0x610] ;  /* 0x00018400ff1d7b82 */ /* 0x000ee20000000800 */
[----:B------:R-:W-:Y:S01]  /*5f80*/  IMAD.MOV.U32 R10, RZ, RZ, R28 ;  /* 0x000000ffff0a7224 */ /* 0x000fe200078e001c */
[----:B------:R-:W-:Y:S06]  /*5f90*/  @!P0 BRA `(.L_x_170) ;  /* 0x0000000000288947 */ /* 0x000fec0003800000 */
        /* <DEDUP_REMOVED lines=10> */
.L_x_170:
[----:B------:R-:W-:Y:S02]  /*6040*/  ISETP.NE.AND P0, PT, R2, 0x1, PT ;  /* 0x000000010200780c */ /* 0x000fe40003f05270 */
[----:B-1----:R-:W-:Y:S01]  /*6050*/  SHF.R.U64 R8, R10, R8, R11 ;  /* 0x000000080a087219 */ /* 0x002fe2000000120b */
[----:B0-----:R-:W-:Y:S01]  /*6060*/  VIADD R11, R21, 0xffffffff ;  /* 0xffffffff150b7836 */ /* 0x001fe20000000000 */
[----:B------:R-:W-:Y:S02]  /*6070*/  SHF.L.U32 R25, R25, R30, RZ ;  /* 0x0000001e19197219 */ /* 0x000fe400000006ff */
[----:B------:R-:W-:Y:S01]  /*6080*/  LOP3.LUT R5, R26, R27, RZ, 0xc0, !PT ;  /* 0x0000001b1a057212 */ /* 0x000fe200078ec0ff */
[----:B------:R-:W-:-:S04]  /*6090*/  IMAD.MOV R7, RZ, RZ, -R8 ;  /* 0x000000ffff077224 */ /* 0x000fc800078e0a08 */
[----:B------:R-:W-:Y:S02]  /*60a0*/  IMAD R5, R25, R8, R5 ;  /* 0x0000000819057224 */ /* 0x000fe400078e0205 */
[----:B------:R-:W-:Y:S01]  /*60b0*/  @P0 IMAD R6, R9, R24, R4 ;  /* 0x0000001809060224 */ /* 0x000fe200078e0204 */
[----:B------:R-:W-:Y:S01]  /*60c0*/  LOP3.LUT R9, R20, R11, RZ, 0xc0, !PT ;  /* 0x0000000b14097212 */ /* 0x000fe200078ec0ff */
[----:B--2---:R-:W-:Y:S02]  /*60d0*/  IMAD R4, R7, R23, R28 ;  /* 0x0000001707047224 */ /* 0x004fe400078e021c */
[----:B---3--:R-:W-:Y:S02]  /*60e0*/  IMAD R6, R5, R29, R6 ;  /* 0x0000001d05067224 */ /* 0x008fe400078e0206 */
[----:B------:R-:W-:Y:S02]  /*60f0*/  IMAD R5, R4, R21, R9 ;  /* 0x0000001504057224 */ /* 0x000fe400078e0209 */
[----:B------:R-:W-:-:S02]  /*6100*/  IMAD.MOV.U32 R8, RZ, RZ, 0x1 ;  /* 0x00000001ff087424 */ /* 0x000fc400078e00ff */
[----:B------:R-:W-:Y:S01]  /*6110*/  IMAD.MOV.U32 R7, RZ, RZ, R22 ;  /* 0x000000ffff077224 */ /* 0x000fe200078e0016 */
[----:B------:R-:W-:Y:S02]  /*6120*/  SEL R21, R5, R6, !P0 ;  /* 0x0000000605157207 */ /* 0x000fe40004000000 */
[----:B------:R-:W-:-:S07]  /*6130*/  SEL R20, R6, R5, !P0 ;  /* 0x0000000506147207 */ /* 0x000fce0004000000 */
.L_x_168:
[----:B------:R-:W-:-:S08]  /*6140*/  NOP ;  /* 0x0000000000007918 */ /* 0x000fd00000000000 */
[----:B------:R-:W0:-:S00]  /*6150*/  USETMAXREG.DEALLOC.CTAPOOL 0x28 ;  /* 0x00000028000079c8 */ /* 0x000e0000080e0500 */
[----:B0-----:R-:W-:-:S13]  /*6160*/  ISETP.NE.AND P0, PT, R3, RZ, PT ;  /* 0x000000ff0300720c */ /* 0x001fda0003f05270 */
[----:B------:R-:W-:Y:S05]  /*6170*/  @P0 EXIT ;  /* 0x000000000000094d */ /* 0x000fea0003800000 */
[----:B------:R-:W-:Y:S01]  /*6180*/  LOP3.LUT P0, RZ, R8, 0xff, RZ, 0xc0, !PT ;  /* 0x000000ff08ff7812 */ /* 0x000fe2000780c0ff */
[----:B------:R-:W-:Y:S02]  /*6190*/  IMAD.MOV.U32 R3, RZ, RZ, 0x1 ;  /* 0x00000001ff037424 */ /* 0x000fe400078e00ff */
[----:B------:R-:W-:-:S10]  /*61a0*/  IMAD.MOV.U32 R8, RZ, RZ, RZ ;  /* 0x000000ffff087224 */ /* 0x000fd400078e00ff */
[----:B------:R-:W-:Y:S05]  /*61b0*/  @!P0 BRA `(.L_x_171) ;  /* 0x0000000c002c8947 */ /* 0x000fea0003800000 */
[----:B------:R-:W0:Y:S01]  /*61c0*/  LDC R3, c[0x0][0x28c] ;  /* 0x0000a300ff037b82 */ /* 0x000e220000000800 */
[----:B------:R-:W1:Y:S01]  /*61d0*/  S2R R12, SR_CgaCtaId ;  /* 0x00000000000c7919 */ /* 0x000e620000008800 */
[----:B------:R-:W-:Y:S01]  /*61e0*/  ULDC UR5, c[0x0][0x658] ;  /* 0x0001960000057ab9 */ /* 0x000fe20000000800 */
[----:B------:R-:W-:Y:S01]  /*61f0*/  UMOV UR6, 0xffffffff ;  /* 0xffffffff00067882 */ /* 0x000fe20000000000 */
[----:B------:R-:W-:Y:S01]  /*6200*/  BSSY B0, `(.L_x_171) ;  /* 0x00000c6000007945 */ /* 0x000fe20003800000 */
[----:B------:R-:W-:Y:S01]  /*6210*/  USHF.L.U32 UR6, UR6, UR5, URZ ;  /* 0x0000000506067299 */ /* 0x000fe2000800063f */
[----:B------:R-:W-:Y:S01]  /*6220*/  IMAD.MOV.U32 R10, RZ, RZ, 0x1 ;  /* 0x00000001ff0a7424 */ /* 0x000fe200078e00ff */
[----:B------:R-:W-:Y:S01]  /*6230*/  LOP3.LUT R9, R18, 0x2, RZ, 0xfc, !PT ;  /* 0x0000000212097812 */ /* 0x000fe200078efcff */
[----:B------:R-:W-:Y:S01]  /*6240*/  IMAD.MOV.U32 R8, RZ, RZ, RZ ;  /* 0x000000ffff087224 */ /* 0x000fe200078e00ff */
[----:B------:R-:W-:Y:S01]  /*6250*/  ULDC UR4, c[0x0][0x600] ;  /* 0x0001800000047ab9 */ /* 0x000fe20000000800 */
[----:B------:R-:W-:Y:S01]  /*6260*/  UMOV UR7, 0x1 ;  /* 0x0000000100077882 */ /* 0x000fe20000000000 */
[----:B------:R-:W-:-:S02]  /*6270*/  UIADD3 UR15, UR4, -0x1, URZ ;  /* 0xffffffff040f7890 */ /* 0x000fc4000fffe03f */
[----:B------:R-:W-:Y:S02]  /*6280*/  USHF.L.U32 UR17, UR7, UR5, URZ ;  /* 0x0000000507117299 */ /* 0x000fe4000800063f */
[----:B------:R-:W-:Y:S01]  /*6290*/  ULOP3.LUT UR16, URZ, UR6, URZ, 0x33, !UPT ;  /* 0x000000063f107292 */ /* 0x000fe2000f8e333f */
[----:B------:R-:W-:Y:S01]  /*62a0*/  ULDC.64 UR20, c[0x0][0x198] ;  /* 0x0000660000147ab9 */ /* 0x000fe20000000a00 */
[----:B0-----:R-:W-:-:S05]  /*62b0*/  VIADD R3, R3, 0x3f ;  /* 0x0000003f03037836 */ /* 0x001fca0000000000 */
[----:B------:R-:W-:-:S04]  /*62c0*/  SHF.R.S32.HI R4, RZ, 0x1f, R3 ;  /* 0x0000001fff047819 */ /* 0x000fc80000011403 */
[----:B------:R-:W-:Y:S01]  /*62d0*/  LEA.HI R11, R4, R3, RZ, 0x6 ;  /* 0x00000003040b7211 */ /* 0x000fe200078f30ff */
[C---:B-1----:R-:W-:Y:S02]  /*62e0*/  IMAD.SHL.U32 R4, R12.reuse, 0x200, RZ ;  /* 0x000002000c047824 */ /* 0x042fe400078e00ff */
[----:B------:R-:W-:Y:S01]  /*62f0*/  IMAD.SHL.U32 R12, R12, 0x8, RZ ;  /* 0x000000080c0c7824 */ /* 0x000fe200078e00ff */
[----:B------:R-:W-:Y:S01]  /*6300*/  SHF.R.S32.HI R11, RZ, 0x6, R11 ;  /* 0x00000006ff0b7819 */ /* 0x000fe2000001140b */
[----:B------:R-:W-:Y:S01]  /*6310*/  IMAD.MOV.U32 R3, RZ, RZ, 0x1 ;  /* 0x00000001ff037424 */ /* 0x000fe200078e00ff */
[----:B------:R-:W-:Y:S02]  /*6320*/  LOP3.LUT R4, R4, 0xe00, RZ, 0xc0, !PT ;  /* 0x00000e0004047812 */ /* 0x000fe400078ec0ff */
[----:B------:R-:W-:Y:S01]  /*6330*/  LOP3.LUT R12, R12, 0x38, RZ, 0xc0, !PT ;  /* 0x000000380c0c7812 */ /* 0x000fe200078ec0ff */
[----:B------:R-:W-:Y:S01]  /*6340*/  VIADD R19, R11, 0x1 ;  /* 0x000000010b137836 */ /* 0x000fe20000000000 */
[----:B------:R-:W-:-:S07]  /*6350*/  LOP3.LUT R13, R4, 0x2c180, RZ, 0xfc, !PT ;  /* 0x0002c180040d7812 */ /* 0x000fce00078efcff */
.L_x_182:
[----:B------:R-:W-:-:S03]  /*6360*/  UMOV UR4, 0xffffffff ;  /* 0xffffffff00047882 */ /* 0x000fc60000000000 */
[----:B------:R-:W-:Y:S05]  /*6370*/  BRA.DIV UR4, `(.L_x_172) ;  /* 0x0000001204a07947 */ /* 0x000fea000b800000 */
[----:B------:R-:W-:-:S13]  /*6380*/  ELECT P6, URZ, PT ;  /* 0x00000000003f782f */ /* 0x000fda00038c0000 */
.L_x_200:
[----:B------:R-:W0:Y:S01]  /*6390*/  LDC R4, c[0x0][0x28c] ;  /* 0x0000a300ff047b82 */ /* 0x000e220000000800 */
[----:B------:R-:W-:Y:S01]  /*63a0*/  BSSY B1, `(.L_x_173) ;  /* 0x0000038000017945 */ /* 0x000fe20003800000 */
[----:B0-----:R-:W-:-:S13]  /*63b0*/  ISETP.LT.OR P6, PT, R4, 0x1, !P6 ;  /* 0x000000010400780c */ /* 0x001fda00077c1670 */
[----:B------:R-:W-:Y:S05]  /*63c0*/  @P6 BRA `(.L_x_174) ;  /* 0x0000000000d46947 */ /* 0x000fea0003800000 */
[----:B------:R-:W-:Y:S02]  /*63d0*/  IMAD.SHL.U32 R20, R20, 0x100, RZ ;  /* 0x0000010014147824 */ /* 0x000fe400078e00ff */
[----:B------:R-:W-:Y:S02]  /*63e0*/  IMAD R21, R21, 0x40, R12 ;  /* 0x0000004015157824 */ /* 0x000fe400078e020c */
[----:B------:R-:W-:Y:S02]  /*63f0*/  IMAD.MOV.U32 R22, RZ, RZ, RZ ;  /* 0x000000ffff167224 */ /* 0x000fe400078e00ff */
[----:B------:R-:W-:Y:S02]  /*6400*/  IMAD.MOV.U32 R4, RZ, RZ, R19 ;  /* 0x000000ffff047224 */ /* 0x000fe400078e0013 */
[----:B------:R-:W-:Y:S02]  /*6410*/  IMAD.MOV.U32 R5, RZ, RZ, R3 ;  /* 0x000000ffff057224 */ /* 0x000fe400078e0003 */
[----:B------:R-:W-:-:S07]  /*6420*/  IMAD.MOV.U32 R6, RZ, RZ, R8 ;  /* 0x000000ffff067224 */ /* 0x000fce00078e0008 */
.L_x_177:
[----:B------:R-:W0:Y:S01]  /*6430*/  S2R R15, SR_CgaCtaId ;  /* 0x00000000000f7919 */ /* 0x000e220000008800 */
[----:B------:R-:W-:Y:S02]  /*6440*/  MOV R14, 0x400 ;  /* 0x00000400000e7802 */ /* 0x000fe40000000f00 */
[----:B------:R-:W-:Y:S02]  /*6450*/  ISETP.NE.AND P1, PT, R0, RZ, PT ;  /* 0x000000ff0000720c */ /* 0x000fe40003f25270 */
[----:B0-----:R-:W-:Y:S02]  /*6460*/  LEA R25, R15, R14, 0x18 ;  /* 0x0000000e0f197211 */ /* 0x001fe400078ec0ff */
[----:B------:R-:W-:-:S09]  /*6470*/  SHF.L.U32 R14, R5, 0x1f, RZ ;  /* 0x0000001f050e7819 */ /* 0x000fd200000006ff */
[----:B------:R-:W0:Y:S01]  /*6480*/  @!P1 LDC R15, c[0x0][0x500] ;  /* 0x00014000ff0f9b82 */ /* 0x000e220000000800 */
[----:B------:R-:W-:-:S04]  /*6490*/  IMAD R23, R6, 0x8, R25 ;  /* 0x0000000806177824 */ /* 0x000fc800078e0219 */
[----:B------:R-:W1:Y:S02]  /*64a0*/  SYNCS.PHASECHK.TRANS64.TRYWAIT P0, [R23+URZ+0x58], R14 ;  /* 0x0000580e170075a7 */ /* 0x000e64000800017f */
[----:B-1----:R-:W-:Y:S05]  /*64b0*/  @!P0 BRA `(.L_x_175) ;  /* 0x0000001000708947 */ /* 0x002fea0003800000 */
.L_x_201:
[----:B-1----:R-:W-:Y:S01]  /*64c0*/  PRMT R14, R9, 0x9910, RZ ;  /* 0x00009910090e7816 */ /* 0x002fe200000000ff */
[----:B0-----:R0:W-:Y:S03]  /*64d0*/  @!P1 SYNCS.ARRIVE.TRANS64 RZ, [R23+URZ], R15 ;  /* 0x0000000f17ff99a7 */ /* 0x0011e6000800003f */
[----:B------:R-:W-:-:S13]  /*64e0*/  ISETP.NE.AND P0, PT, R14, 0x2, PT ;  /* 0x000000020e00780c */ /* 0x000fda0003f05270 */
[----:B0-----:R-:W-:Y:S05]  /*64f0*/  @P0 BRA `(.L_x_176) ;  /* 0x0000000000040947 */ /* 0x001fea0003800000 */
[----:B------:R-:W-:Y:S01]  /*6500*/  BPT.TRAP 0x1 ;  /* 0x000000040000795c */ /* 0x000fe20000300000 */
.L_x_176:
[----:B------:R-:W-:Y:S01]  /*6510*/  R2UR UR13, R25 ;  /* 0x00000000190d72ca */ /* 0x000fe200000e0000 */
[C---:B------:R-:W-:Y:S01]  /*6520*/  IMAD R25, R6.reuse, 0x4000, R25 ;  /* 0x0000400006197824 */ /* 0x040fe200078e0219 */
[----:B------:R-:W-:Y:S01]  /*6530*/  R2UR UR9, R23 ;  /* 0x00000000170972ca */ /* 0x000fe200000e0000 */
[----:B------:R-:W-:Y:S01]  /*6540*/  IMAD R14, R6, 0x1000, R13 ;  /* 0x00001000060e7824 */ /* 0x000fe200078e020d */
[----:B------:R-:W-:Y:S01]  /*6550*/  UIADD3 UR4, UP0, UR20, 0xf0, URZ ;  /* 0x000000f014047890 */ /* 0x000fe2000ff1e03f */
[----:B------:R-:W-:Y:S01]  /*6560*/  VIADD R4, R4, 0xffffffff ;  /* 0xffffffff04047836 */ /* 0x000fe20000000000 */
[----:B------:R-:W-:Y:S01]  /*6570*/  R2UR UR5, R25 ;  /* 0x00000000190572ca */ /* 0x000fe200000e0000 */
[----:B------:R-:W-:Y:S01]  /*6580*/  UIADD3 UR22, UP1, UR20, 0x1f0, URZ ;  /* 0x000001f014167890 */ /* 0x000fe2000ff3e03f */
[----:B------:R-:W-:Y:S01]  /*6590*/  R2UR UR8, R14 ;  /* 0x000000000e0872ca */ /* 0x000fe200000e0000 */
[----:B------:R-:W-:Y:S01]  /*65a0*/  VIADD R6, R6, 0x1 ;  /* 0x0000000106067836 */ /* 0x000fe20000000000 */
[----:B------:R-:W-:Y:S01]  /*65b0*/  R2UR UR11, R20 ;  /* 0x00000000140b72ca */ /* 0x000fe200000e0000 */
[----:B------:R-:W-:Y:S01]  /*65c0*/  UIADD3.X UR23, URZ, UR21, URZ, UP1, !UPT ;  /* 0x000000153f177290 */ /* 0x000fe20008ffe43f */
[----:B------:R-:W-:Y:S01]  /*65d0*/  R2UR UR10, R22 ;  /* 0x00000000160a72ca */ /* 0x000fe200000e0000 */
[----:B------:R-:W-:Y:S01]  /*65e0*/  UMOV UR6, 0x0 ;  /* 0x0000000000067882 */ /* 0x000fe20000000000 */
[----:B------:R-:W-:Y:S01]  /*65f0*/  R2UR UR12, R7 ;  /* 0x00000000070c72ca */ /* 0x000fe200000e0000 */
[----:B------:R-:W-:Y:S01]  /*6600*/  UMOV UR7, 0x10000000 ;  /* 0x1000000000077882 */ /* 0x000fe20000000000 */
[----:B------:R-:W-:Y:S01]  /*6610*/  R2UR UR18, R21 ;  /* 0x00000000151272ca */ /* 0x000fe200000e0000 */
[----:B------:R-:W-:Y:S01]  /*6620*/  UMOV UR19, 0xff0000 ;  /* 0x00ff000000137882 */ /* 0x000fe20000000000 */
[----:B------:R-:W-:Y:S01]  /*6630*/  ISETP.GT.AND P1, PT, R4, 0x1, PT ;  /* 0x000000010400780c */ /* 0x000fe20003f24270 */
[----:B------:R-:W-:Y:S01]  /*6640*/  UIADD3 UR14, UR5, 0x180, URZ ;  /* 0x00000180050e7890 */ /* 0x000fe2000fffe03f */
[----:B------:R-:W-:Y:S01]  /*6650*/  ISETP.NE.AND P0, PT, R6, 0xb, PT ;  /* 0x0000000b0600780c */ /* 0x000fe20003f05270 */
[----:B------:R-:W-:Y:S01]  /*6660*/  UIADD3.X UR5, URZ, UR21, URZ, UP0, !UPT ;  /* 0x000000153f057290 */ /* 0x000fe200087fe43f */
[----:B------:R-:W-:Y:S01]  /*6670*/  VIADD R22, R22, 0x40 ;  /* 0x0000004016167836 */ /* 0x000fe20000000000 */
[----:B------:R-:W-:Y:S01]  /*6680*/  UIADD3 UR13, UR13, UR8, URZ ;  /* 0x000000080d0d7290 */ /* 0x000fe2000fffe03f */
[----:B------:R-:W-:-:S02]  /*6690*/  SEL R14, RZ, 0x1, P0 ;  /* 0x00000001ff0e7807 */ /* 0x000fc40000000000 */
[----:B------:R-:W-:Y:S01]  /*66a0*/  UMOV UR8, UR14 ;  /* 0x0000000e00087c82 */ /* 0x000fe20008000000 */
[----:B------:R-:W-:Y:S02]  /*66b0*/  SEL R6, R6, RZ, P0 ;  /* 0x000000ff06067207 */ /* 0x000fe40000000000 */
[----:B------:R-:W-:Y:S01]  /*66c0*/  LOP3.LUT R5, R5, R14, RZ, 0x3c, !PT ;  /* 0x0000000e05057212 */ /* 0x000fe200078e3cff */
[----:B------:R0:W-:Y:S02]  /*66d0*/  UTMALDG.3D [UR8], [UR4], desc[UR6] ;  /* 0x00000608040075b4 */ /* 0x0001e40008011000 */
[----:B0-----:R-:W-:Y:S01]  /*66e0*/  UMOV UR11, UR18 ;  /* 0x00000012000b7c82 */ /* 0x001fe20008000000 */
[----:B------:R-:W-:Y:S02]  /*66f0*/  UMOV UR8, UR13 ;  /* 0x0000000d00087c82 */ /* 0x000fe40008000000 */
[----:B------:R0:W-:Y:S02]  /*6700*/  UTMALDG.3D.MULTICAST [UR8], [UR22], UR19, desc[UR6] ;  /* 0x00000608160073b4 */ /* 0x0001e40008011813 */
[----:B0-----:R-:W-:Y:S05]  /*6710*/  @P1 BRA `(.L_x_177) ;  /* 0xfffffffc00441947 */ /* 0x001fea000383ffff */
.L_x_174:
[----:B------:R-:W-:Y:S05]  /*6720*/  BSYNC B1 ;  /* 0x0000000000017941 */ /* 0x000fea0003800000 */
.L_x_173:
[----:B------:R-:W-:Y:S01]  /*6730*/  LOP3.LUT P1, RZ, R10, 0xff, RZ, 0xc0, !PT ;  /* 0x000000ff0aff7812 */ /* 0x000fe2000782c0ff */
[C---:B------:R-:W-:Y:S01]  /*6740*/  IMAD.IADD R7, R11.reuse, 0x1, R8 ;  /* 0x000000010b077824 */ /* 0x040fe200078e0208 */
[----:B------:R-:W-:Y:S01]  /*6750*/  ULDC.64 UR4, c[0x0][0x650] ;  /* 0x0001940000047ab9 */ /* 0x000fe20000000a00 */
[----:B------:R-:W-:Y:S01]  /*6760*/  ISETP.GE.U32.AND P2, PT, R11, 0xb, PT ;  /* 0x0000000b0b00780c */ /* 0x000fe20003f46070 */
[----:B------:R-:W-:Y:S01]  /*6770*/  BSSY B1, `(.L_x_178) ;  /* 0x000006c000017945 */ /* 0x000fe20003800000 */
[----:B------:R-:W-:Y:S01]  /*6780*/  IMAD.MOV.U32 R20, RZ, RZ, -0x1 ;  /* 0xffffffffff147424 */ /* 0x000fe200078e00ff */
[----:B------:R-:W-:Y:S01]  /*6790*/  ISETP.GT.U32.AND P0, PT, R7, 0xa, PT ;  /* 0x0000000a0700780c */ /* 0x000fe20003f04070 */
[----:B------:R-:W-:Y:S01]  /*67a0*/  IMAD.MOV.U32 R21, RZ, RZ, -0x1 ;  /* 0xffffffffff157424 */ /* 0x000fe200078e00ff */
[----:B------:R-:W-:Y:S02]  /*67b0*/  PRMT R10, RZ, 0x7610, R10 ;  /* 0x00007610ff0a7816 */ /* 0x000fe4000000000a */
[----:B------:R-:W-:-:S03]  /*67c0*/  ISETP.LT.U32.AND P0, PT, R11, 0xb, P0 ;  /* 0x0000000b0b00780c */ /* 0x000fc60000701070 */
[----:B------:R-:W0:Y:S01]  /*67d0*/  @P1 S2R R5, SR_CgaCtaId ;  /* 0x0000000000051919 */ /* 0x000e220000008800 */
[----:B------:R-:W-:-:S04]  /*67e0*/  @P1 MOV R4, 0x400 ;  /* 0x0000040000041802 */ /* 0x000fc80000000f00 */
[----:B0-----:R-:W-:Y:S01]  /*67f0*/  @P1 LEA R6, R5, R4, 0x18 ;  /* 0x0000000405061211 */ /* 0x001fe200078ec0ff */
[----:B------:R-:W-:Y:S01]  /*6800*/  IMAD.WIDE.U32 R4, R7, -0x45d1745d, RZ ;  /* 0xba2e8ba307047825 */ /* 0x000fe200078e00ff */
[----:B------:R-:W-:Y:S02]  /*6810*/  SEL R4, RZ, 0x1, !P0 ;  /* 0x00000001ff047807 */ /* 0x000fe40004000000 */
[----:B------:R0:W-:Y:S01]  /*6820*/  @P1 SYNCS.ARRIVE.TRANS64.A1T0 RZ, [R6+URZ+0xc8], RZ ;  /* 0x0000c8ff06ff19a7 */ /* 0x0001e2000810003f */
[----:B------:R-:W-:Y:S02]  /*6830*/  IADD3 R16, P1, R16, UR36, RZ ;  /* 0x0000002410107c10 */ /* 0x000fe4000ff3e0ff */
[----:B------:R-:W-:Y:S02]  /*6840*/  LOP3.LUT R3, R3, R4, RZ, 0x3c, !PT ;  /* 0x0000000403037212 */ /* 0x000fe400078e3cff */
[----:B------:R-:W-:Y:S02]  /*6850*/  IADD3.X R17, R17, UR42, RZ, P1, !PT ;  /* 0x0000002a11117c10 */ /* 0x000fe40008ffe4ff */
[----:B------:R-:W-:-:S02]  /*6860*/  ISETP.GE.U32.AND P0, PT, R16, UR4, PT ;  /* 0x0000000410007c0c */ /* 0x000fc4000bf06070 */
[----:B0-----:R-:W-:Y:S02]  /*6870*/  SHF.R.U32.HI R6, RZ, 0x3, R5 ;  /* 0x00000003ff067819 */ /* 0x001fe40000011605 */
[----:B------:R-:W-:Y:S02]  /*6880*/  ISETP.GE.U32.AND.EX P0, PT, R17, UR5, PT, P0 ;  /* 0x0000000511007c0c */ /* 0x000fe4000bf06100 */
[----:B------:R-:W-:Y:S01]  /*6890*/  @P2 LOP3.LUT R3, R3, 0x1, R6, 0x78, !PT ;  /* 0x0000000103032812 */ /* 0x000fe200078e7806 */
[----:B------:R-:W-:Y:S01]  /*68a0*/  IMAD R8, R6, -0xb, R7 ;  /* 0xfffffff506087824 */ /* 0x000fe200078e0207 */
[----:B------:R-:W-:Y:S01]  /*68b0*/  PRMT R4, RZ, 0x7610, R4 ;  /* 0x00007610ff047816 */ /* 0x000fe20000000004 */
[----:B------:R-:W-:-:S08]  /*68c0*/  IMAD.MOV.U32 R7, RZ, RZ, -0x1 ;  /* 0xffffffffff077424 */ /* 0x000fd000078e00ff */
[----:B------:R-:W-:Y:S05]  /*68d0*/  @P0 BRA `(.L_x_179) ;  /* 0x0000000400540947 */ /* 0x000fea0003800000 */
[----:B------:R-:W0:Y:S01]  /*68e0*/  S2R R15, SR_CTAID.X ;  /* 0x00000000000f7919 */ /* 0x000e220000002500 */
[----:B------:R-:W-:Y:S01]  /*68f0*/  ULDC.64 UR4, c[0x0][0x628] ;  /* 0x00018a0000047ab9 */ /* 0x000fe20000000a00 */
[----:B------:R-:W-:Y:S01]  /*6900*/  ULDC UR7, c[0x0][0x630] ;  /* 0x00018c0000077ab9 */ /* 0x000fe20000000800 */
[----:B------:R-:W-:Y:S01]  /*6910*/  ISETP.NE.U32.AND P0, PT, RZ, UR4, PT ;  /* 0x00000004ff007c0c */ /* 0x000fe2000bf05070 */
[----:B------:R-:W1:Y:S01]  /*6920*/  S2R R20, SR_CTAID.Y ;  /* 0x0000000000147919 */ /* 0x000e620000002600 */
[----:B------:R-:W-:Y:S01]  /*6930*/  ULDC UR8, c[0x0][0x150] ;  /* 0x0000540000087ab9 */ /* 0x000fe20000000800 */
[----:B------:R-:W-:Y:S01]  /*6940*/  IMAD.MOV.U32 R4, RZ, RZ, R16 ;  /* 0x000000ffff047224 */ /* 0x000fe200078e0010 */
[----:B------:R-:W-:Y:S01]  /*6950*/  ISETP.NE.AND.EX P0, PT, RZ, UR5, PT, P0 ;  /* 0x00000005ff007c0c */ /* 0x000fe2000bf05300 */
[----:B------:R-:W-:Y:S01]  /*6960*/  IMAD.MOV.U32 R5, RZ, RZ, R17 ;  /* 0x000000ffff057224 */ /* 0x000fe200078e0011 */
[----:B0-----:R-:W-:-:S11]  /*6970*/  I2FP.F32.U32 R22, R15 ;  /* 0x0000000f00167245 */ /* 0x001fd60000201000 */
[----:B------:R-:W-:Y:S05]  /*6980*/  @!P0 BRA `(.L_x_180) ;  /* 0x0000000000288947 */ /* 0x000fea0003800000 */
[----:B------:R-:W-:Y:S02]  /*6990*/  ULDC UR6, c[0x0][0x634] ;  /* 0x00018d0000067ab9 */ /* 0x000fe40000000800 */
[----:B------:R-:W-:-:S05]  /*69a0*/  IADD3 R5, P0, R16, UR6, RZ ;  /* 0x0000000610057c10 */ /* 0x000fca000ff1e0ff */
[----:B------:R-:W-:-:S04]  /*69b0*/  IMAD.X R21, RZ, RZ, R17, P0 ;  /* 0x000000ffff157224 */ /* 0x000fc800000e0611 */
[----:B------:R-:W-:-:S04]  /*69c0*/  IMAD.WIDE.U32 R6, R21, UR4, RZ ;  /* 0x0000000415067c25 */ /* 0x000fc8000f8e00ff */
[----:B------:R-:W-:-:S04]  /*69d0*/  IMAD.WIDE.U32 R6, P0, R5, UR5, R6 ;  /* 0x0000000505067c25 */ /* 0x000fc8000f800006 */
[----:B------:R-:W-:-:S04]  /*69e0*/  IMAD.WIDE.U32 R4, R5, UR4, RZ ;  /* 0x0000000405047c25 */ /* 0x000fc8000f8e00ff */
[----:B------:R-:W-:Y:S01]  /*69f0*/  IMAD.MOV.U32 R4, RZ, RZ, R7 ;  /* 0x000000ffff047224 */ /* 0x000fe200078e0007 */
[----:B------:R-:W-:Y:S01]  /*6a00*/  IADD3 RZ, P1, R5, R6, RZ ;  /* 0x0000000605ff7210 */ /* 0x000fe20007f3e0ff */
[----:B------:R-:W-:-:S04]  /*6a10*/  IMAD.X R5, RZ, RZ, RZ, P0 ;  /* 0x000000ffff057224 */ /* 0x000fc800000e06ff */
[----:B------:R-:W-:-:S08]  /*6a20*/  IMAD.WIDE.U32.X R4, R21, UR5, R4, P1 ;  /* 0x0000000515047c25 */ /* 0x000fd000088e0404 */
.L_x_180:
[--C-:B------:R-:W-:Y:S01]  /*6a30*/  SHF.R.U64 R14, R4, UR7, R5.reuse ;  /* 0x00000007040e7c19 */ /* 0x100fe20008001205 */
[----:B------:R-:W-:Y:S01]  /*6a40*/  FMUL R22, R22, UR8 ;  /* 0x0000000816167c20 */ /* 0x000fe20008400000 */
[----:B------:R-:W-:Y:S01]  /*6a50*/  SHF.R.U32.HI R4, RZ, UR7, R5 ;  /* 0x00000007ff047c19 */ /* 0x000fe20008011605 */
[----:B------:R-:W0:Y:S01]  /*6a60*/  LDC R6, c[0x0][0x144] ;  /* 0x00005100ff067b82 */ /* 0x000e220000000800 */
[----:B------:R-:W-:Y:S01]  /*6a70*/  IADD3 R5, P0, RZ, -R14, RZ ;  /* 0x8000000eff057210 */ /* 0x000fe20007f1e0ff */
[----:B------:R-:W-:Y:S01]  /*6a80*/  ULDC UR6, c[0x0][0x154] ;  /* 0x0000550000067ab9 */ /* 0x000fe20000000800 */
[----:B-1----:R-:W-:Y:S01]  /*6a90*/  I2FP.F32.U32 R7, R20 ;  /* 0x0000001400077245 */ /* 0x002fe20000201000 */
[----:B------:R-:W1:Y:S01]  /*6aa0*/  F2I.U32.TRUNC.NTZ R22, R22 ;  /* 0x0000001600167305 */ /* 0x000e62000020f000 */
[----:B------:R-:W-:Y:S01]  /*6ab0*/  ULDC.64 UR4, c[0x0][0x620] ;  /* 0x0001880000047ab9 */ /* 0x000fe20000000a00 */
[----:B------:R-:W-:Y:S01]  /*6ac0*/  IMAD.X R4, RZ, RZ, ~R4, P0 ;  /* 0x000000ffff047224 */ /* 0x000fe200000e0e04 */
[----:B------:R-:W-:Y:S01]  /*6ad0*/  ISETP.NE.AND P2, PT, R2, 0x1, PT ;  /* 0x000000010200780c */ /* 0x000fe20003f45270 */
[----:B------:R-:W-:Y:S01]  /*6ae0*/  FMUL R23, R7, UR6 ;  /* 0x0000000607177c20 */ /* 0x000fe20008400000 */
[----:B------:R-:W2:Y:S01]  /*6af0*/  LDC R25, c[0x0][0x148] ;  /* 0x00005200ff197b82 */ /* 0x000ea20000000800 */
[----:B------:R-:W-:Y:S01]  /*6b00*/  IMAD R4, R4, UR4, RZ ;  /* 0x0000000404047c24 */ /* 0x000fe2000f8e02ff */
[----:B------:R-:W-:-:S02]  /*6b10*/  ULDC.64 UR6, c[0x0][0x640] ;  /* 0x0001900000067ab9 */ /* 0x000fc40000000a00 */
[----:B------:R-:W-:Y:S01]  /*6b20*/  ISETP.NE.U32.AND P0, PT, RZ, UR6, PT ;  /* 0x00000006ff007c0c */ /* 0x000fe2000bf05070 */
[----:B------:R-:W3:Y:S01]  /*6b30*/  F2I.U32.TRUNC.NTZ R23, R23 ;  /* 0x0000001700177305 */ /* 0x000ee2000020f000 */
[C---:B------:R-:W-:Y:S02]  /*6b40*/  IMAD R7, R5.reuse, UR5, R4 ;  /* 0x0000000505077c24 */ /* 0x040fe4000f8e0204 */
[----:B------:R-:W-:Y:S01]  /*6b50*/  IMAD.WIDE.U32 R4, R5, UR4, R16 ;  /* 0x0000000405047c25 */ /* 0x000fe2000f8e0010 */
[----:B------:R-:W-:Y:S01]  /*6b60*/  ULDC UR4, c[0x0][0x618] ;  /* 0x0001860000047ab9 */ /* 0x000fe20000000800 */
[----:B------:R-:W-:Y:S02]  /*6b70*/  ISETP.NE.AND.EX P0, PT, RZ, UR7, PT, P0 ;  /* 0x00000007ff007c0c */ /* 0x000fe4000bf05300 */
[----:B------:R-:W-:Y:S02]  /*6b80*/  IMAD.IADD R5, R5, 0x1, R7 ;  /* 0x0000000105057824 */ /* 0x000fe400078e0207 */
[----:B-1----:R-:W-:-:S03]  /*6b90*/  IMAD.MOV R22, RZ, RZ, -R22 ;  /* 0x000000ffff167224 */ /* 0x002fc600078e0a16 */
[----:B------:R-:W-:Y:S01]  /*6ba0*/  SHF.R.U64 R21, R4, UR4, R5 ;  /* 0x0000000404157c19 */ /* 0x000fe20008001205 */
[----:B0-----:R-:W-:Y:S01]  /*6bb0*/  IMAD R15, R6, R22, R15 ;  /* 0x00000016060f7224 */ /* 0x001fe200078e020f */
[----:B------:R-:W-:Y:S01]  /*6bc0*/  SHF.R.U32.HI R4, RZ, UR4, R5 ;  /* 0x00000004ff047c19 */ /* 0x000fe20008011605 */
[----:B------:R-:W-:Y:S01]  /*6bd0*/  ULDC UR4, c[0x0][0x608] ;  /* 0x0001820000047ab9 */ /* 0x000fe20000000800 */
[----:B---3--:R-:W-:Y:S02]  /*6be0*/  IMAD.MOV R6, RZ, RZ, -R23 ;  /* 0x000000ffff067224 */ /* 0x008fe400078e0a17 */
[--C-:B------:R-:W-:Y:S02]  /*6bf0*/  SHF.R.U64 R22, R21, UR4, R4.reuse ;  /* 0x0000000415167c19 */ /* 0x100fe40008001204 */
[----:B------:R-:W-:Y:S01]  /*6c00*/  SHF.R.U32.HI R5, RZ, UR4, R4 ;  /* 0x00000004ff057c19 */ /* 0x000fe20008011604 */
[----:B------:R-:W-:Y:S01]  /*6c10*/  ULDC UR4, c[0x0][0x658] ;  /* 0x0001960000047ab9 */ /* 0x000fe20000000800 */
[----:B--2---:R-:W-:-:S02]  /*6c20*/  @P2 IMAD R15, R25, R6, R20 ;  /* 0x00000006190f2224 */ /* 0x004fc400078e0214 */
[--C-:B------:R-:W-:Y:S02]  /*6c30*/  SHF.R.U64 R20, R22, UR4, R5.reuse ;  /* 0x0000000416147c19 */ /* 0x100fe40008001205 */
[----:B------:R-:W-:-:S03]  /*6c40*/  SHF.R.U32.HI R23, RZ, UR4, R5 ;  /* 0x00000004ff177c19 */ /* 0x000fc60008011605 */
[----:B------:R-:W-:Y:S02]  /*6c50*/  IMAD.MOV.U32 R6, RZ, RZ, R20 ;  /* 0x000000ffff067224 */ /* 0x000fe400078e0014 */
[----:B------:R-:W-:Y:S01]  /*6c60*/  IMAD.MOV.U32 R5, RZ, RZ, R23 ;  /* 0x000000ffff057224 */ /* 0x000fe200078e0017 */
[----:B------:R-:W-:Y:S06]  /*6c70*/  @!P0 BRA `(.L_x_181) ;  /* 0x00000000002c8947 */ /* 0x000fec0003800000 */
        /* <DEDUP_REMOVED lines=9> */
[----:B------:R-:W-:-:S04]  /*6d10*/  IMAD.WIDE.U32.X R4, R23, UR7, R4, P1 ;  /* 0x0000000717047c25 */ /* 0x000fc800088e0404 */
[----:B------:R-:W-:-:S07]  /*6d20*/  IMAD.MOV.U32 R6, RZ, RZ, R4 ;  /* 0x000000ffff067224 */ /* 0x000fce00078e0004 */
.L_x_181:
[----:B------:R-:W-:Y:S01]  /*6d30*/  ULDC UR4, c[0x0][0x648] ;  /* 0x0001920000047ab9 */ /* 0x000fe20000000800 */
[----:B------:R-:W-:Y:S01]  /*6d40*/  LOP3.LUT R4, R22, UR16, RZ, 0xc0, !PT ;  /* 0x0000001016047c12 */ /* 0x000fe2000f8ec0ff */
[----:B------:R-:W-:Y:S01]  /*6d50*/  ULDC UR5, c[0x0][0x610] ;  /* 0x0001840000057ab9 */ /* 0x000fe20000000800 */
[----:B------:R-:W-:Y:S01]  /*6d60*/  SHF.R.U64 R5, R6, UR4, R5 ;  /* 0x0000000406057c19 */ /* 0x000fe20008001205 */
[----:B------:R-:W-:Y:S01]  /*6d70*/  ULDC UR4, c[0x0][0x638] ;  /* 0x00018e0000047ab9 */ /* 0x000fe20000000800 */
[----:B------:R-:W-:-:S03]  /*6d80*/  LOP3.LUT R21, R21, UR15, RZ, 0xc0, !PT ;  /* 0x0000000f15157c12 */ /* 0x000fc6000f8ec0ff */
[----:B------:R-:W-:Y:S02]  /*6d90*/  IMAD.MOV R7, RZ, RZ, -R5 ;  /* 0x000000ffff077224 */ /* 0x000fe400078e0a05 */
[----:B------:R-:W-:Y:S02]  /*6da0*/  IMAD R4, R5, UR17, R4 ;  /* 0x0000001105047c24 */ /* 0x000fe4000f8e0204 */
[----:B------:R-:W-:Y:S01]  /*6db0*/  IMAD R20, R7, UR4, R20 ;  /* 0x0000000407147c24 */ /* 0x000fe2000f8e0214 */
[----:B------:R-:W-:Y:S01]  /*6dc0*/  ULDC UR4, c[0x0][0x600] ;  /* 0x0001800000047ab9 */ /* 0x000fe20000000800 */
[----:B------:R-:W-:Y:S02]  /*6dd0*/  IMAD R15, R4, UR5, R15 ;  /* 0x00000005040f7c24 */ /* 0x000fe4000f8e020f */
[----:B------:R-:W-:Y:S02]  /*6de0*/  IMAD R20, R20, UR4, R21 ;  /* 0x0000000414147c24 */ /* 0x000fe4000f8e0215 */
[----:B------:R-:W-:-:S02]  /*6df0*/  IMAD.MOV.U32 R4, RZ, RZ, 0x1 ;  /* 0x00000001ff047424 */ /* 0x000fc400078e00ff */
[----:B------:R-:W-:Y:S01]  /*6e00*/  IMAD.MOV.U32 R7, RZ, RZ, R14 ;  /* 0x000000ffff077224 */ /* 0x000fe200078e000e */
[----:B------:R-:W-:Y:S02]  /*6e10*/  SEL R21, R20, R15, !P2 ;  /* 0x0000000f14157207 */ /* 0x000fe40005000000 */
[----:B------:R-:W-:-:S07]  /*6e20*/  SEL R20, R15, R20, !P2 ;  /* 0x000000140f147207 */ /* 0x000fce0005000000 */
.L_x_179:
[----:B------:R-:W-:Y:S05]  /*6e30*/  BSYNC B1 ;  /* 0x0000000000017941 */ /* 0x000fea0003800000 */
.L_x_178:
[----:B------:R-:W-:-:S13]  /*6e40*/  LOP3.LUT P0, RZ, R4, 0xff, RZ, 0xc0, !PT ;  /* 0x000000ff04ff7812 */ /* 0x000fda000780c0ff */
[----:B------:R-:W-:Y:S05]  /*6e50*/  @P0 BRA `(.L_x_182) ;  /* 0xfffffff400400947 */ /* 0x000fea000383ffff */
[----:B------:R-:W-:Y:S05]  /*6e60*/  BSYNC B0 ;  /* 0x0000000000007941 */ /* 0x000fea0003800000 */
.L_x_171:
[----:B------:R-:W-:-:S03]  /*6e70*/  UMOV UR4, 0xffffffff ;  /* 0xffffffff00047882 */ /* 0x000fc60000000000 */
[----:B------:R-:W-:Y:S05]  /*6e80*/  BRA.DIV UR4, `(.L_x_183) ;  /* 0x0000000a04107947 */ /* 0x000fea000b800000 */
[----:B------:R-:W-:-:S13]  /*6e90*/  ELECT P6, URZ, PT ;  /* 0x00000000003f782f */ /* 0x000fda00038c0000 */
.L_x_204:
[----:B------:R-:W-:Y:S04]  /*6ea0*/  BSSY B0, `(.L_x_184) ;  /* 0x000006a000007945 */ /* 0x000fe80003800000 */
[----:B------:R-:W-:Y:S05]  /*6eb0*/  @!P6 BRA `(.L_x_185) ;  /* 0x0000000400a0e947 */ /* 0x000fea0003800000 */
[----:B------:R-:W-:-:S04]  /*6ec0*/  LOP3.LUT R18, R18, 0x2, RZ, 0xfc, !PT ;  /* 0x0000000212127812 */ /* 0x000fc800078efcff */
[----:B------:R-:W-:-:S13]  /*6ed0*/  ISETP.NE.AND P0, PT, R18, 0x3, PT ;  /* 0x000000031200780c */ /* 0x000fda0003f05270 */
[----:B------:R-:W-:Y:S05]  /*6ee0*/  @!P0 BRA `(.L_x_186) ;  /* 0x0000000000048947 */ /* 0x000fea0003800000 */
[----:B------:R-:W-:Y:S01]  /*6ef0*/  BPT.TRAP 0x1 ;  /* 0x000000040000795c */ /* 0x000fe20000300000 */
.L_x_186:
[----:B------:R-:W0:Y:S01]  /*6f00*/  S2R R5, SR_CgaCtaId ;  /* 0x0000000000057919 */ /* 0x000e220000008800 */
[----:B------:R-:W-:Y:S02]  /*6f10*/  MOV R0, 0x400 ;  /* 0x0000040000007802 */ /* 0x000fe40000000f00 */
[----:B------:R-:W-:Y:S02]  /*6f20*/  SHF.L.U32 R2, R3, 0x1f, RZ ;  /* 0x0000001f03027819 */ /* 0x000fe400000006ff */
[----:B0-----:R-:W-:-:S05]  /*6f30*/  LEA R5, R5, R0, 0x18 ;  /* 0x0000000005057211 */ /* 0x001fca00078ec0ff */
[----:B------:R-:W-:-:S04]  /*6f40*/  VIADD R5, R5, 0x58 ;  /* 0x0000005805057836 */ /* 0x000fc80000000000 */
[C---:B------:R-:W-:Y:S02]  /*6f50*/  IMAD R7, R8.reuse, 0x8, R5 ;  /* 0x0000000808077824 */ /* 0x040fe400078e0205 */
[----:B------:R-:W-:Y:S02]  /*6f60*/  VIADD R8, R8, 0x1 ;  /* 0x0000000108087836 */ /* 0x000fe40000000000 */
[----:B------:R-:W0:Y:S03]  /*6f70*/  SYNCS.PHASECHK.TRANS64.TRYWAIT P0, [R7+URZ], R2 ;  /* 0x00000002070075a7 */ /* 0x000e26000800017f */
[----:B------:R-:W-:-:S04]  /*6f80*/  ISETP.NE.AND P1, PT, R8, 0xb, PT ;  /* 0x0000000b0800780c */ /* 0x000fc80003f25270 */
[----:B------:R-:W-:Y:S02]  /*6f90*/  SEL R0, RZ, 0x1, P1 ;  /* 0x00000001ff007807 */ /* 0x000fe40000800000 */
[----:B------:R-:W-:Y:S02]  /*6fa0*/  SEL R8, R8, RZ, P1 ;  /* 0x000000ff08087207 */ /* 0x000fe40000800000 */
[----:B------:R-:W-:-:S03]  /*6fb0*/  LOP3.LUT R9, R3, R0, RZ, 0x3c, !PT ;  /* 0x0000000003097212 */ /* 0x000fc600078e3cff */
[----:B------:R-:W-:Y:S01]  /*6fc0*/  IMAD R6, R8, 0x8, R5 ;  /* 0x0000000808067824 */ /* 0x000fe200078e0205 */
[----:B------:R-:W-:Y:S01]  /*6fd0*/  SHF.L.U32 R3, R9, 0x1f, RZ ;  /* 0x0000001f09037819 */ /* 0x000fe200000006ff */
[----:B0-----:R-:W-:Y:S06]  /*6fe0*/  @!P0 BRA `(.L_x_187) ;  /* 0x0000000400d88947 */ /* 0x001fec0003800000 */
.L_x_205:
[----:B------:R-:W1:Y:S01]  /*6ff0*/  SYNCS.PHASECHK.TRANS64.TRYWAIT P0, [R6+URZ], R3 ;  /* 0x00000003060075a7 */ /* 0x000e62000800017f */
[----:B------:R-:W-:-:S05]  /*7000*/  VIADD R0, R8, 0x1 ;  /* 0x0000000108007836 */ /* 0x000fca0000000000 */
[----:B------:R-:W-:-:S04]  /*7010*/  ISETP.NE.AND P1, PT, R0, 0xb, PT ;  /* 0x0000000b0000780c */ /* 0x000fc80003f25270 */
[----:B0-----:R-:W-:Y:S02]  /*7020*/  SEL R2, RZ, 0x1, P1 ;  /* 0x00000001ff027807 */ /* 0x001fe40000800000 */
[----:B------:R-:W-:Y:S02]  /*7030*/  SEL R0, R0, RZ, P1 ;  /* 0x000000ff00007207 */ /* 0x000fe40000800000 */
[----:B------:R-:W-:-:S03]  /*7040*/  LOP3.LUT R9, R9, R2, RZ, 0x3c, !PT ;  /* 0x0000000209097212 */ /* 0x000fc600078e3cff */
[----:B------:R-:W-:Y:S01]  /*7050*/  IMAD R7, R0, 0x8, R5 ;  /* 0x0000000800077824 */ /* 0x000fe200078e0205 */
[----:B------:R-:W-:Y:S01]  /*7060*/  SHF.L.U32 R4, R9, 0x1f, RZ ;  /* 0x0000001f09047819 */ /* 0x000fe200000006ff */
[----:B-1----:R-:W-:Y:S06]  /*7070*/  @!P0 BRA `(.L_x_188) ;  /* 0x0000000400c88947 */ /* 0x002fec0003800000 */
.L_x_206:
[----:B------:R-:W1:Y:S01]  /*7080*/  SYNCS.PHASECHK.TRANS64.TRYWAIT P0, [R7+URZ], R4 ;  /* 0x00000004070075a7 */ /* 0x000e62000800017f */
[----:B------:R-:W-:-:S05]  /*7090*/  VIADD R0, R0, 0x1 ;  /* 0x0000000100007836 */ /* 0x000fca0000000000 */
[----:B------:R-:W-:-:S04]  /*70a0*/  ISETP.NE.AND P1, PT, R0, 0xb, PT ;  /* 0x0000000b0000780c */ /* 0x000fc80003f25270 */
[----:B------:R-:W-:Y:S02]  /*70b0*/  SEL R2, RZ, 0x1, P1 ;  /* 0x00000001ff027807 */ /* 0x000fe40000800000 */
[----:B------:R-:W-:Y:S02]  /*70c0*/  SEL R0, R0, RZ, P1 ;  /* 0x000000ff00007207 */ /* 0x000fe40000800000 */
[----:B------:R-:W-:-:S03]  /*70d0*/  LOP3.LUT R9, R9, R2, RZ, 0x3c, !PT ;  /* 0x0000000209097212 */ /* 0x000fc600078e3cff */
[----:B0-----:R-:W-:Y:S01]  /*70e0*/  IMAD R6, R0, 0x8, R5 ;  /* 0x0000000800067824 */ /* 0x001fe200078e0205 */
[----:B------:R-:W-:Y:S01]  /*70f0*/  SHF.L.U32 R3, R9, 0x1f, RZ ;  /* 0x0000001f09037819 */ /* 0x000fe200000006ff */
[----:B-1----:R-:W-:Y:S06]  /*7100*/  @!P0 BRA `(.L_x_189) ;  /* 0x0000000400b88947 */ /* 0x002fec0003800000 */
.L_x_207:
        /* <DEDUP_REMOVED lines=9> */
.L_x_208:
        /* <DEDUP_REMOVED lines=9> */
.L_x_209:
        /* <DEDUP_REMOVED lines=9> */
.L_x_210:
        /* <DEDUP_REMOVED lines=9> */
.L_x_211:
        /* <DEDUP_REMOVED lines=9> */
.L_x_212:
        /* <DEDUP_REMOVED lines=9> */
.L_x_213:
[----:B------:R-:W1:Y:S01]  /*7470*/  SYNCS.PHASECHK.TRANS64.TRYWAIT P0, [R6+URZ], R3 ;  /* 0x00000003060075a7 */ /* 0x000e62000800017f */
[----:B------:R-:W-:-:S05]  /*7480*/  VIADD R0, R0, 0x1 ;  /* 0x0000000100007836 */ /* 0x000fca0000000000 */
[----:B------:R-:W-:-:S04]  /*7490*/  ISETP.NE.AND P1, PT, R0, 0xb, PT ;  /* 0x0000000b0000780c */ /* 0x000fc80003f25270 */
[----:B------:R-:W-:Y:S02]  /*74a0*/  SEL R2, RZ, 0x1, P1 ;  /* 0x00000001ff027807 */ /* 0x000fe40000800000 */
[----:B------:R-:W-:Y:S02]  /*74b0*/  SEL R0, R0, RZ, P1 ;  /* 0x000000ff00007207 */ /* 0x000fe40000800000 */
[----:B------:R-:W-:Y:S01]  /*74c0*/  LOP3.LUT R2, R9, R2, RZ, 0x3c, !PT ;  /* 0x0000000209027212 */ /* 0x000fe200078e3cff */
[----:B-1----:R-:W-:Y:S06]  /*74d0*/  @!P0 BRA `(.L_x_196) ;  /* 0x0000000400508947 */ /* 0x002fec0003800000 */
.L_x_214:
[----:B------:R-:W-:Y:S01]  /*74e0*/  IMAD R5, R0, 0x8, R5 ;  /* 0x0000000800057824 */ /* 0x000fe200078e0205 */
[----:B------:R-:W-:-:S07]  /*74f0*/  SHF.L.U32 R0, R2, 0x1f, RZ ;  /* 0x0000001f02007819 */ /* 0x000fce00000006ff */
.L_x_197:
[----:B--2---:R2:W3:Y:S02]  /*7500*/  SYNCS.PHASECHK.TRANS64.TRYWAIT P0, [R5+URZ], R0 ;  /* 0x00000000050075a7 */ /* 0x0044e4000800017f */
[----:B---3--:R-:W-:Y:S05]  /*7510*/  @!P0 NANOSLEEP.SYNCS 0x989680 ;  /* 0x009896800000895d */ /* 0x008fea0003900000 */
[----:B------:R-:W3:Y:S02]  /*7520*/  @!P0 SYNCS.PHASECHK.TRANS64 P0, [R5+URZ], R0 ;  /* 0x00000000050085a7 */ /* 0x000ee4000800007f */
[----:B---3--:R-:W-:Y:S05]  /*7530*/  @!P0 BRA `(.L_x_197) ;  /* 0xfffffffc00f08947 */ /* 0x008fea000383ffff */
.L_x_185:
[----:B------:R-:W-:Y:S05]  /*7540*/  BSYNC B0 ;  /* 0x0000000000007941 */ /* 0x000fea0003800000 */
.L_x_184:
[----:B------:R-:W-:Y:S05]  /*7550*/  EXIT ;  /* 0x000000000000794d */ /* 0x000fea0003800000 */
.L_x_22:
[----:B-1----:R1:W2:Y:S02]  /*7560*/  SYNCS.PHASECHK.TRANS64.TRYWAIT P1, [R3+URZ], R0 ;  /* 0x00000000030075a7 */ /* 0x0022a4000802017f */
[----:B--2---:R-:W-:Y:S05]  /*7570*/  @!P1 NANOSLEEP.SYNCS 0x989680 ;  /* 0x009896800000995d */ /* 0x004fea0003900000 */
[----:B------:R-:W2:Y:S02]  /*7580*/  @!P1 SYNCS.PHASECHK.TRANS64 P1, [R3+URZ], R0 ;  /* 0x00000000030095a7 */ /* 0x000ea4000802007f */
[----:B--2---:R-:W-:Y:S05]  /*7590*/  @!P1 BRA `(.L_x_22) ;  /* 0xfffffffc00f09947 */ /* 0x004fea000383ffff */
[----:B------:R-:W-:Y:S05]  /*75a0*/  BRA `(.L_x_21) ;  /* 0xffffffa000b47947 */ /* 0x000fea000383ffff */
.L_x_27:
[----:B-1----:R1:W2:Y:S02]  /*75b0*/  SYNCS.PHASECHK.TRANS64.TRYWAIT P1, [R5+URZ], R4 ;  /* 0x00000004050075a7 */ /* 0x0022a4000802017f */
[----:B--2---:R-:W-:Y:S05]  /*75c0*/  @!P1 NANOSLEEP.SYNCS 0x989680 ;  /* 0x009896800000995d */ /* 0x004fea0003900000 */
[----:B------:R-:W2:Y:S02]  /*75d0*/  @!P1 SYNCS.PHASECHK.TRANS64 P1, [R5+URZ], R4 ;  /* 0x00000004050095a7 */ /* 0x000ea4000802007f */
[----:B--2---:R-:W-:Y:S05]  /*75e0*/  @!P1 BRA `(.L_x_27) ;  /* 0xfffffffc00f09947 */ /* 0x004fea000383ffff */
[----:B------:R-:W-:Y:S05]  /*75f0*/  BRA `(.L_x_26) ;  /* 0xffffffa400887947 */ /* 0x000fea000383ffff */
.L_x_172:
[----:B------:R-:W-:Y:S01]  /*7600*/  BSSY B1, `(.L_x_198) ;  /* 0x0000006000017945 */ /* 0x000fe20003800000 */
[----:B------:R-:W-:-:S07]  /*7610*/  IMAD.MOV.U32 R15, RZ, RZ, -0x1 ;  /* 0xffffffffff0f7424 */ /* 0x000fce00078e00ff */
[----:B------:R-:W-:Y:S05]  /*7620*/  WARPSYNC.COLLECTIVE R15, `(.L_x_199) ;  /* 0x000000000f0c7348 */ /* 0x000fea0003c00000 */
[----:B------:R-:W-:Y:S02]  /*7630*/  ELECT P6, UR62, PT ;  /* 0x00000000003e782f */ /* 0x000fe400038c0000 */
[----:B------:R-:W-:Y:S01]  /*7640*/  MOV R14, UR62 ;  /* 0x0000003e000e7c02 */ /* 0x000fe20008000f00 */
[----:B------:R-:W-:Y:S10]  /*7650*/  ENDCOLLECTIVE ;  /* 0x000000000000791b */ /* 0x000ff40003800000 */
.L_x_199:
[----:B------:R-:W-:Y:S05]  /*7660*/  BSYNC B1 ;  /* 0x0000000000017941 */ /* 0x000fea0003800000 */
.L_x_198:
[----:B------:R-:W-:Y:S05]  /*7670*/  BRA `(.L_x_200) ;  /* 0xffffffec00447947 */ /* 0x000fea000383ffff */
.L_x_175:
[----:B-1----:R1:W2:Y:S02]  /*7680*/  SYNCS.PHASECHK.TRANS64.TRYWAIT P0, [R23+URZ+0x58], R14 ;  /* 0x0000580e170075a7 */ /* 0x0022a4000800017f */
[----:B--2---:R-:W-:Y:S05]  /*7690*/  @!P0 NANOSLEEP.SYNCS 0x989680 ;  /* 0x009896800000895d */ /* 0x004fea0003900000 */
[----:B------:R-:W2:Y:S02]  /*76a0*/  @!P0 SYNCS.PHASECHK.TRANS64 P0, [R23+URZ+0x58], R14 ;  /* 0x0000580e170085a7 */ /* 0x000ea4000800007f */
[----:B--2---:R-:W-:Y:S05]  /*76b0*/  @!P0 BRA `(.L_x_175) ;  /* 0xfffffffc00f08947 */ /* 0x004fea000383ffff */
[----:B------:R-:W-:Y:S05]  /*76c0*/  BRA `(.L_x_201) ;  /* 0xffffffec007c7947 */ /* 0x000fea000383ffff */
.L_x_183:
[----:B------:R-:W-:Y:S01]  /*76d0*/  BSSY B0, `(.L_x_202) ;  /* 0x0000006000007945 */ /* 0x000fe20003800000 */
[----:B------:R-:W-:-:S07]  /*76e0*/  IMAD.MOV.U32 R15, RZ, RZ, -0x1 ;  /* 0xffffffffff0f7424 */ /* 0x000fce00078e00ff */
[----:B------:R-:W-:Y:S05]  /*76f0*/  WARPSYNC.COLLECTIVE R15, `(.L_x_203) ;  /* 0x000000000f0c7348 */ /* 0x000fea0003c00000 */
[----:B------:R-:W-:Y:S02]  /*7700*/  ELECT P6, UR62, PT ;  /* 0x00000000003e782f */ /* 0x000fe400038c0000 */
[----:B------:R-:W-:Y:S01]  /*7710*/  MOV R14, UR62 ;  /* 0x0000003e000e7c02 */ /* 0x000fe20008000f00 */
[----:B------:R-:W-:Y:S10]  /*7720*/  ENDCOLLECTIVE ;  /* 0x000000000000791b */ /* 0x000ff40003800000 */
.L_x_203:
[----:B------:R-:W-:Y:S05]  /*7730*/  BSYNC B0 ;  /* 0x0000000000007941 */ /* 0x000fea0003800000 */
.L_x_202:
[----:B------:R-:W-:Y:S05]  /*7740*/  BRA `(.L_x_204) ;  /* 0xfffffff400d47947 */ /* 0x000fea000383ffff */
.L_x_187:
[----:B0-----:R0:W1:Y:S02]  /*7750*/  SYNCS.PHASECHK.TRANS64.TRYWAIT P0, [R7+URZ], R2 ;  /* 0x00000002070075a7 */ /* 0x001064000800017f */
[----:B-1----:R-:W-:Y:S05]  /*7760*/  @!P0 NANOSLEEP.SYNCS 0x989680 ;  /* 0x009896800000895d */ /* 0x002fea0003900000 */
[----:B------:R-:W1:Y:S02]  /*7770*/  @!P0 SYNCS.PHASECHK.TRANS64 P0, [R7+URZ], R2 ;  /* 0x00000002070085a7 */ /* 0x000e64000800007f */
[----:B-1----:R-:W-:Y:S05]  /*7780*/  @!P0 BRA `(.L_x_187) ;  /* 0xfffffffc00f08947 */ /* 0x002fea000383ffff */
[----:B------:R-:W-:Y:S05]  /*7790*/  BRA `(.L_x_205) ;  /* 0xfffffff800147947 */ /* 0x000fea000383ffff */
.L_x_188:
[----:B0-----:R0:W1:Y:S02]  /*77a0*/  SYNCS.PHASECHK.TRANS64.TRYWAIT P0, [R6+URZ], R3 ;  /* 0x00000003060075a7 */ /* 0x001064000800017f */
[----:B-1----:R-:W-:Y:S05]  /*77b0*/  @!P0 NANOSLEEP.SYNCS 0x989680 ;  /* 0x009896800000895d */ /* 0x002fea0003900000 */
[----:B------:R-:W1:Y:S02]  /*77c0*/  @!P0 SYNCS.PHASECHK.TRANS64 P0, [R6+URZ], R3 ;  /* 0x00000003060085a7 */ /* 0x000e64000800007f */
[----:B-1----:R-:W-:Y:S05]  /*77d0*/  @!P0 BRA `(.L_x_188) ;  /* 0xfffffffc00f08947 */ /* 0x002fea000383ffff */
[----:B------:R-:W-:Y:S05]  /*77e0*/  BRA `(.L_x_206) ;  /* 0xfffffff800247947 */ /* 0x000fea000383ffff */
.L_x_189:
[----:B0-----:R0:W1:Y:S02]  /*77f0*/  SYNCS.PHASECHK.TRANS64.TRYWAIT P0, [R7+URZ], R4 ;  /* 0x00000004070075a7 */ /* 0x001064000800017f */
[----:B-1----:R-:W-:Y:S05]  /*7800*/  @!P0 NANOSLEEP.SYNCS 0x989680 ;  /* 0x009896800000895d */ /* 0x002fea0003900000 */
[----:B------:R-:W1:Y:S02]  /*7810*/  @!P0 SYNCS.PHASECHK.TRANS64 P0, [R7+URZ], R4 ;  /* 0x00000004070085a7 */ /* 0x000e64000800007f */
[----:B-1----:R-:W-:Y:S05]  /*7820*/  @!P0 BRA `(.L_x_189) ;  /* 0xfffffffc00f08947 */ /* 0x002fea000383ffff */
[----:B------:R-:W-:Y:S05]  /*7830*/  BRA `(.L_x_207) ;  /* 0xfffffff800347947 */ /* 0x000fea000383ffff */
.L_x_190:
[----:B0-----:R0:W1:Y:S02]  /*7840*/  SYNCS.PHASECHK.TRANS64.TRYWAIT P0, [R6+URZ], R3 ;  /* 0x00000003060075a7 */ /* 0x001064000800017f */
[----:B-1----:R-:W-:Y:S05]  /*7850*/  @!P0 NANOSLEEP.SYNCS 0x989680 ;  /* 0x009896800000895d */ /* 0x002fea0003900000 */
[----:B------:R-:W1:Y:S02]  /*7860*/  @!P0 SYNCS.PHASECHK.TRANS64 P0, [R6+URZ], R3 ;  /* 0x00000003060085a7 */ /* 0x000e64000800007f */
[----:B-1----:R-:W-:Y:S05]  /*7870*/  @!P0 BRA `(.L_x_190) ;  /* 0xfffffffc00f08947 */ /* 0x002fea000383ffff */
[----:B------:R-:W-:Y:S05]  /*7880*/  BRA `(.L_x_208) ;  /* 0xfffffff800447947 */ /* 0x000fea000383ffff */
.L_x_191:
[----:B0-----:R0:W1:Y:S02]  /*7890*/  SYNCS.PHASECHK.TRANS64.TRYWAIT P0, [R7+URZ], R4 ;  /* 0x00000004070075a7 */ /* 0x001064000800017f */
[----:B-1----:R-:W-:Y:S05]  /*78a0*/  @!P0 NANOSLEEP.SYNCS 0x989680 ;  /* 0x009896800000895d */ /* 0x002fea0003900000 */
[----:B------:R-:W1:Y:S02]  /*78b0*/  @!P0 SYNCS.PHASECHK.TRANS64 P0, [R7+URZ], R4 ;  /* 0x00000004070085a7 */ /* 0x000e64000800007f */
[----:B-1----:R-:W-:Y:S05]  /*78c0*/  @!P0 BRA `(.L_x_191) ;  /* 0xfffffffc00f08947 */ /* 0x002fea000383ffff */
[----:B------:R-:W-:Y:S05]  /*78d0*/  BRA `(.L_x_209) ;  /* 0xfffffff800547947 */ /* 0x000fea000383ffff */
.L_x_192:
[----:B0-----:R0:W1:Y:S02]  /*78e0*/  SYNCS.PHASECHK.TRANS64.TRYWAIT P0, [R6+URZ], R3 ;  /* 0x00000003060075a7 */ /* 0x001064000800017f */
[----:B-1----:R-:W-:Y:S05]  /*78f0*/  @!P0 NANOSLEEP.SYNCS 0x989680 ;  /* 0x009896800000895d */ /* 0x002fea0003900000 */
[----:B------:R-:W1:Y:S02]  /*7900*/  @!P0 SYNCS.PHASECHK.TRANS64 P0, [R6+URZ], R3 ;  /* 0x00000003060085a7 */ /* 0x000e64000800007f */
[----:B-1----:R-:W-:Y:S05]  /*7910*/  @!P0 BRA `(.L_x_192) ;  /* 0xfffffffc00f08947 */ /* 0x002fea000383ffff */
[----:B------:R-:W-:Y:S05]  /*7920*/  BRA `(.L_x_210) ;  /* 0xfffffff800647947 */ /* 0x000fea000383ffff */
.L_x_193:
[----:B0-----:R0:W1:Y:S02]  /*7930*/  SYNCS.PHASECHK.TRANS64.TRYWAIT P0, [R7+URZ], R4 ;  /* 0x00000004070075a7 */ /* 0x001064000800017f */
[----:B-1----:R-:W-:Y:S05]  /*7940*/  @!P0 NANOSLEEP.SYNCS 0x989680 ;  /* 0x009896800000895d */ /* 0x002fea0003900000 */
[----:B------:R-:W1:Y:S02]  /*7950*/  @!P0 SYNCS.PHASECHK.TRANS64 P0, [R7+URZ], R4 ;  /* 0x00000004070085a7 */ /* 0x000e64000800007f */
[----:B-1----:R-:W-:Y:S05]  /*7960*/  @!P0 BRA `(.L_x_193) ;  /* 0xfffffffc00f08947 */ /* 0x002fea000383ffff */
[----:B------:R-:W-:Y:S05]  /*7970*/  BRA `(.L_x_211) ;  /* 0xfffffff800747947 */ /* 0x000fea000383ffff */
.L_x_194:
[----:B0-----:R0:W1:Y:S02]  /*7980*/  SYNCS.PHASECHK.TRANS64.TRYWAIT P0, [R6+URZ], R3 ;  /* 0x00000003060075a7 */ /* 0x001064000800017f */
[----:B-1----:R-:W-:Y:S05]  /*7990*/  @!P0 NANOSLEEP.SYNCS 0x989680 ;  /* 0x009896800000895d */ /* 0x002fea0003900000 */
[----:B------:R-:W1:Y:S02]  /*79a0*/  @!P0 SYNCS.PHASECHK.TRANS64 P0, [R6+URZ], R3 ;  /* 0x00000003060085a7 */ /* 0x000e64000800007f */
[----:B-1----:R-:W-:Y:S05]  /*79b0*/  @!P0 BRA `(.L_x_194) ;  /* 0xfffffffc00f08947 */ /* 0x002fea000383ffff */
[----:B------:R-:W-:Y:S05]  /*79c0*/  BRA `(.L_x_212) ;  /* 0xfffffff800847947 */ /* 0x000fea000383ffff */
.L_x_195:
[----:B0-----:R0:W1:Y:S02]  /*79d0*/  SYNCS.PHASECHK.TRANS64.TRYWAIT P0, [R7+URZ], R4 ;  /* 0x00000004070075a7 */ /* 0x001064000800017f */
[----:B-1----:R-:W-:Y:S05]  /*79e0*/  @!P0 NANOSLEEP.SYNCS 0x989680 ;  /* 0x009896800000895d */ /* 0x002fea0003900000 */
[----:B------:R-:W1:Y:S02]  /*79f0*/  @!P0 SYNCS.PHASECHK.TRANS64 P0, [R7+URZ], R4 ;  /* 0x00000004070085a7 */ /* 0x000e64000800007f */
[----:B-1----:R-:W-:Y:S05]  /*7a00*/  @!P0 BRA `(.L_x_195) ;  /* 0xfffffffc00f08947 */ /* 0x002fea000383ffff */
[----:B------:R-:W-:Y:S05]  /*7a10*/  BRA `(.L_x_213) ;  /* 0xfffffff800947947 */ /* 0x000fea000383ffff */
.L_x_196:
[----:B-1----:R1:W2:Y:S02]  /*7a20*/  SYNCS.PHASECHK.TRANS64.TRYWAIT P0, [R6+URZ], R3 ;  /* 0x00000003060075a7 */ /* 0x0022a4000800017f */
[----:B--2---:R-:W-:Y:S05]  /*7a30*/  @!P0 NANOSLEEP.SYNCS 0x989680 ;  /* 0x009896800000895d */ /* 0x004fea0003900000 */
[----:B------:R-:W2:Y:S02]  /*7a40*/  @!P0 SYNCS.PHASECHK.TRANS64 P0, [R6+URZ], R3 ;  /* 0x00000003060085a7 */ /* 0x000ea4000800007f */
[----:B--2---:R-:W-:Y:S05]  /*7a50*/  @!P0 BRA `(.L_x_196) ;  /* 0xfffffffc00f08947 */ /* 0x004fea000383ffff */
[----:B------:R-:W-:Y:S05]  /*7a60*/  BRA `(.L_x_214) ;  /* 0xfffffff8009c7947 */ /* 0x000fea000383ffff */
.L_x_215:
[----:B------:R-:W-:-:S00]  /*7a70*/  BRA `(.L_x_215) ;  /* 0xfffffffc00fc7947 */ /* 0x000fc0000383ffff */
[----:B------:R-:W-:-:S00]  /*7a80*/  NOP ;  /* 0x0000000000007918 */ /* 0x000fc00000000000 */
[----:B------:R-:W-:-:S00]  /*7a90*/  NOP ;  /* 0x0000000000007918 */ /* 0x000fc00000000000 */
[----:B------:R-:W-:-:S00]  /*7aa0*/  NOP ;  /* 0x0000000000007918 */ /* 0x000fc00000000000 */
[----:B------:R-:W-:-:S00]  /*7ab0*/  NOP ;  /* 0x0000000000007918 */ /* 0x000fc00000000000 */
[----:B------:R-:W-:-:S00]  /*7ac0*/  NOP ;  /* 0x0000000000007918 */ /* 0x000fc00000000000 */
[----:B------:R-:W-:-:S00]  /*7ad0*/  NOP ;  /* 0x0000000000007918 */ /* 0x000fc00000000000 */
[----:B------:R-:W-:-:S00]  /*7ae0*/  NOP ;  /* 0x0000000000007918 */ /* 0x000fc00000000000 */
[----:B------:R-:W-:-:S00]  /*7af0*/  NOP ;  /* 0x0000000000007918 */ /* 0x000fc00000000000 */
.L_x_216:


//--------------------- .nv.global.init           --------------------------
	.section	.nv.global.init,"aw",@progbits
.nv.global.init:
	.type		$str$22,@object
	.size		$str$22,($str$23 - $str$22)
$str$22:
        /*0000*/ 	.byte	0x6b, 0x5f, 0x74, 0x69, 0x6c, 0x65, 0x5f, 0x63, 0x6f, 0x75, 0x6e, 0x74, 0x20, 0x3e, 0x3d, 0x20
        /*0010*/ 	.byte	0x31, 0x00
	.type		$str$23,@object
	.size		$str$23,(__unnamed_1 - $str$23)
$str$23:
        /*0012*/ 	.byte	0x2f, 0x74, 0x6d, 0x70, 0x2f, 0x63, 0x75, 0x74, 0x6c, 0x61, 0x73, 0x73, 0x5f, 0x73, 0x77, 0x65
        /*0022*/ 	.byte	0x65, 0x70, 0x5f, 0x73, 0x72, 0x63, 0x2f, 0x69, 0x6e, 0x63, 0x6c, 0x75, 0x64, 0x65, 0x2f, 0x63
        /*0032*/ 	.byte	0x75, 0x74, 0x6c, 0x61, 0x73, 0x73, 0x2f, 0x67, 0x65, 0x6d, 0x6d, 0x2f, 0x63, 0x6f, 0x6c, 0x6c
        /*0042*/ 	.byte	0x65, 0x63, 0x74, 0x69, 0x76, 0x65, 0x2f, 0x73, 0x6d, 0x39, 0x30, 0x5f, 0x6d, 0x6d, 0x61, 0x5f
        /*0052*/ 	.byte	0x74, 0x6d, 0x61, 0x5f, 0x67, 0x6d, 0x6d, 0x61, 0x5f, 0x73, 0x73, 0x5f, 0x77, 0x61, 0x72, 0x70
        /*0062*/ 	.byte	0x73, 0x70, 0x65, 0x63, 0x69, 0x61, 0x6c, 0x69, 0x7a, 0x65, 0x64, 0x2e, 0x68, 0x70, 0x70, 0x00
	.type		__unnamed_1,@object
	.size		__unnamed_1,(.L_0 - __unnamed_1)
__unnamed_1:
        /*0072*/ 	.byte	0x76, 0x6f, 0x69, 0x64, 0x20, 0x63, 0x75, 0x74, 0x6c, 0x61, 0x73, 0x73, 0x3a, 0x3a, 0x67, 0x65
        /* <DEDUP_REMOVED lines=172> */
        /*0b42*/ 	.byte	0x65, 0x6e, 0x74, 0x69, 0x74, 0x79, 0x5d, 0x00
.L_0:


//--------------------- .nv.shared._ZN7cutlass13device_kernelINS_4gemm6kernel13GemmUniversalIN4cute5tupleIJiiiiEEENS1_10collective13CollectiveMmaINS1_34MainloopSm90TmaGmmaWarpSpecializedILi11ENS5_IJNS4_1CILi8EEENSA_ILi1EEESC_EEENS1_35KernelTmaWarpSpecializedCooperativeEEENS5_IJNSA_ILi256EEENSA_ILi64EEESH_EEEaNS5_IJlSC_lEEEaSJ_NS4_8TiledMMAINS4_8MMA_AtomIJNS4_4SM904GMMA26MMA_64x64x32_S32S8S8_SS_TNEEEENS4_6LayoutINS5_IJNSA_ILi2EEESC_SC_EEENS5_IJSC_NSA_ILi0EEEST_EEEEENS5_IJNS4_10UnderscoreESW_SW_EEEEENS4_13SM90_TMA_LOADENS4_14ComposedLayoutINS4_7SwizzleILi2ELi4ELi3EEENS4_18smem_ptr_flag_bitsILi8EEENSQ_INS5_IJSB_SH_EEENS5_IJSH_SC_EEEEEEEvNS4_8identityENS4_23SM90_TMA_LOAD_MULTICASTES18_vS19_EENS_8epilogue10collective6detail29Sm90TmaWarpSpecializedAdapterINS1D_15DefaultEpilogueIaSJ_SJ_NS1C_6thread17LinearCombinationIaLi1EiiLNS1H_9ScaleType4KindE0ELNS_15FloatRoundStyleE2EaEENS1_15EpilogueDefaultEEEEEvvEEEEvNT_6ParamsE --------------------------
	.section	.nv.shared._ZN7cutlass13device_kernelINS_4gemm6kernel13GemmUniversalIN4cute5tupleIJiiiiEEENS1_10collective13CollectiveMmaINS1_34MainloopSm90TmaGmmaWarpSpecializedILi11ENS5_IJNS4_1CILi8EEENSA_ILi1EEESC_EEENS1_35KernelTmaWarpSpecializedCooperativeEEENS5_IJNSA_ILi256EEENSA_ILi64EEESH_EEEaNS5_IJlSC_lEEEaSJ_NS4_8TiledMMAINS4_8MMA_AtomIJNS4_4SM904GMMA26MMA_64x64x32_S32S8S8_SS_TNEEEENS4_6LayoutINS5_IJNSA_ILi2EEESC_SC_EEENS5_IJSC_NSA_ILi0EEEST_EEEEENS5_IJNS4_10UnderscoreESW_SW_EEEEENS4_13SM90_TMA_LOADENS4_14ComposedLayoutINS4_7SwizzleILi2ELi4ELi3EEENS4_18smem_ptr_flag_bitsILi8EEENSQ_INS5_IJSB_SH_EEENS5_IJSH_SC_EEEEEEEvNS4_8identityENS4_23SM90_TMA_LOAD_MULTICASTES18_vS19_EENS_8epilogue10collective6detail29Sm90TmaWarpSpecializedAdapterINS1D_15DefaultEpilogueIaSJ_SJ_NS1C_6thread17LinearCombinationIaLi1EiiLNS1H_9ScaleType4KindE0ELNS_15FloatRoundStyleE2EaEENS1_15EpilogueDefaultEEEEEvvEEEEvNT_6ParamsE,"aw",@nobits
	.sectionflags	@""
	.align	16
	.zero		1024


//--------------------- .nv.shared.reserved.0     --------------------------
	.section	.nv.shared.reserved.0,"aw",@nobits
	.weak		__nv_reservedSMEM_offset_0_alias
	.size		__nv_reservedSMEM_offset_0_alias, 0, 0
	.other		__nv_reservedSMEM_offset_0_alias,@"STO_CUDA_RESERVED_SHARED STV_DEFAULT"
__nv_reservedSMEM_offset_0_alias:
	.zero		0


//--------------------- .nv.global                --------------------------
	.section	.nv.global,"aw",@nobits
.nv.global:
	.type		_ZN40_INTERNAL_4dcece91_4_k_cu_5ad42ccb_223114cute1_E,@object
	.size		_ZN40_INTERNAL_4dcece91_4_k_cu_5ad42ccb_223114cute1_E,(_ZN40_INTERNAL_4dcece91_4_k_cu_5ad42ccb_223114cuda3std3__45__cpo6cbeginE - _ZN40_INTERNAL_4dcece91_4_k_cu_5ad42ccb_223114cute1_E)
_ZN40_INTERNAL_4dcece91_4_k_cu_5ad42ccb_223114cute1_E:
	.zero		1
	.type		_ZN40_INTERNAL_4dcece91_4_k_cu_5ad42ccb_223114cuda3std3__45__cpo6cbeginE,@object
	.size		_ZN40_INTERNAL_4dcece91_4_k_cu_5ad42ccb_223114cuda3std3__45__cpo6cbeginE,(_ZN40_INTERNAL_4dcece91_4_k_cu_5ad42ccb_223114cuda3std3__48in_placeE - _ZN40_INTERNAL_4dcece91_4_k_cu_5ad42ccb_223114cuda3std3__45__cpo6cbeginE)
_ZN40_INTERNAL_4dcece91_4_k_cu_5ad42ccb_223114cuda3std3__45__cpo6cbeginE:
	.zero		1
	.type		_ZN40_INTERNAL_4dcece91_4_k_cu_5ad42ccb_223114cuda3std3__48in_placeE,@object
	.size		_ZN40_INTERNAL_4dcece91_4_k_cu_5ad42ccb_223114cuda3std3__48in_placeE,(_ZN40_INTERNAL_4dcece91_4_k_cu_5ad42ccb_223114cuda3std6ranges3__45__cpo9iter_moveE - _ZN40_INTERNAL_4dcece91_4_k_cu_5ad42ccb_223114cuda3std3__48in_placeE)
_ZN40_INTERNAL_4dcece91_4_k_cu_5ad42ccb_223114cuda3std3__48in_placeE:
	.zero		1
	.type		_ZN40_INTERNAL_4dcece91_4_k_cu_5ad42ccb_223114cuda3std6ranges3__45__cpo9iter_moveE,@object
	.size		_ZN40_INTERNAL_4dcece91_4_k_cu_5ad42ccb_223114cuda3std6ranges3__45__cpo9iter_moveE,(_ZN40_INTERNAL_4dcece91_4_k_cu_5ad42ccb_223114cuda3std3__45__cpo5beginE - _ZN40_INTERNAL_4dcece91_4_k_cu_5ad42ccb_223114cuda3std6ranges3__45__cpo9iter_moveE)
_ZN40_INTERNAL_4dcece91_4_k_cu_5ad42ccb_223114cuda3std6ranges3__45__cpo9iter_moveE:
	.zero		1
	.type		_ZN40_INTERNAL_4dcece91_4_k_cu_5ad42ccb_223114cuda3std3__45__cpo5beginE,@object
	.size		_ZN40_INTERNAL_4dcece91_4_k_cu_5ad42ccb_223114cuda3std3__45__cpo5beginE,(_ZN40_INTERNAL_4dcece91_4_k_cu_5ad42ccb_223114cuda3std3__442_GLOBAL__N__4dcece91_4_k_cu_5ad42ccb_223116ignoreE - _ZN40_INTERNAL_4dcece91_4_k_cu_5ad42ccb_223114cuda3std3__45__cpo5beginE)
_ZN40_INTERNAL_4dcece91_4_k_cu_5ad42ccb_223114cuda3std3__45__cpo5beginE:
	.zero		1
	.type		_ZN40_INTERNAL_4dcece91_4_k_cu_5ad42ccb_223114cuda3std3__442_GLOBAL__N__4dcece91_4_k_cu_5ad42ccb_223116ignoreE,@object
	.size		_ZN40_INTERNAL_4dcece91_4_k_cu_5ad42ccb_223114cuda3std3__442_GLOBAL__N__4dcece91_4_k_cu_5ad42ccb_223116ignoreE,(_ZN40_INTERNAL_4dcece91_4_k_cu_5ad42ccb_223114cute7productE - _ZN40_INTERNAL_4dcece91_4_k_cu_5ad42ccb_223114cuda3std3__442_GLOBAL__N__4dcece91_4_k_cu_5ad42ccb_223116ignoreE)
_ZN40_INTERNAL_4dcece91_4_k_cu_5ad42ccb_223114cuda3std3__442_GLOBAL__N__4dcece91_4_k_cu_5ad42ccb_223116ignoreE:
	.zero		1
	.type		_ZN40_INTERNAL_4dcece91_4_k_cu_5ad42ccb_223114cute7productE,@object
	.size		_ZN40_INTERNAL_4dcece91_4_k_cu_5ad42ccb_223114cute7productE,(_ZN40_INTERNAL_4dcece91_4_k_cu_5ad42ccb_223114cuda3std3__45__cpo3endE - _ZN40_INTERNAL_4dcece91_4_k_cu_5ad42ccb_223114cute7productE)
_ZN40_INTERNAL_4dcece91_4_k_cu_5ad42ccb_223114cute7productE:
	.zero		1
	.type		_ZN40_INTERNAL_4dcece91_4_k_cu_5ad42ccb_223114cuda3std3__45__cpo3endE,@object
	.size		_ZN40_INTERNAL_4dcece91_4_k_cu_5ad42ccb_223114cuda3std3__45__cpo3endE,(_ZN40_INTERNAL_4dcece91_4_k_cu_5ad42ccb_223114cuda3std3__419piecewise_constructE - _ZN40_INTERNAL_4dcece91_4_k_cu_5ad42ccb_223114cuda3std3__45__cpo3endE)
_ZN40_INTERNAL_4dcece91_4_k_cu_5ad42ccb_223114cuda3std3__45__cpo3endE:
	.zero		1
	.type		_ZN40_INTERNAL_4dcece91_4_k_cu_5ad42ccb_223114cuda3std3__419piecewise_constructE,@object
	.size		_ZN40_INTERNAL_4dcece91_4_k_cu_5ad42ccb_223114cuda3std3__419piecewise_constructE,(_ZN40_INTERNAL_4dcece91_4_k_cu_5ad42ccb_223114cuda3std3__45__cpo4cendE - _ZN40_INTERNAL_4dcece91_4_k_cu_5ad42ccb_223114cuda3std3__419piecewise_constructE)
_ZN40_INTERNAL_4dcece91_4_k_cu_5ad42ccb_223114cuda3std3__419piecewise_constructE:
	.zero		1
	.type		_ZN40_INTERNAL_4dcece91_4_k_cu_5ad42ccb_223114cuda3std3__45__cpo4cendE,@object
	.size		_ZN40_INTERNAL_4dcece91_4_k_cu_5ad42ccb_223114cuda3std3__45__cpo4cendE,(_ZN40_INTERNAL_4dcece91_4_k_cu_5ad42ccb_223114cuda3std6ranges3__45__cpo4swapE - _ZN40_INTERNAL_4dcece91_4_k_cu_5ad42ccb_223114cuda3std3__45__cpo4cendE)
_ZN40_INTERNAL_4dcece91_4_k_cu_5ad42ccb_223114cuda3std3__45__cpo4cendE:
	.zero		1
	.type		_ZN40_INTERNAL_4dcece91_4_k_cu_5ad42ccb_223114cuda3std6ranges3__45__cpo4swapE,@object
	.size		_ZN40_INTERNAL_4dcece91_4_k_cu_5ad42ccb_223114cuda3std6ranges3__45__cpo4swapE,(.L_8 - _ZN40_INTERNAL_4dcece91_4_k_cu_5ad42ccb_223114cuda3std6ranges3__45__cpo4swapE)
_ZN40_INTERNAL_4dcece91_4_k_cu_5ad42ccb_223114cuda3std6ranges3__45__cpo4swapE:
	.zero		1
.L_8:


//--------------------- .nv.constant0._ZN7cutlass13device_kernelINS_4gemm6kernel13GemmUniversalIN4cute5tupleIJiiiiEEENS1_10collective13CollectiveMmaINS1_34MainloopSm90TmaGmmaWarpSpecializedILi11ENS5_IJNS4_1CILi8EEENSA_ILi1EEESC_EEENS1_35KernelTmaWarpSpecializedCooperativeEEENS5_IJNSA_ILi256EEENSA_ILi64EEESH_EEEaNS5_IJlSC_lEEEaSJ_NS4_8TiledMMAINS4_8MMA_AtomIJNS4_4SM904GMMA26MMA_64x64x32_S32S8S8_SS_TNEEEENS4_6LayoutINS5_IJNSA_ILi2EEESC_SC_EEENS5_IJSC_NSA_ILi0EEEST_EEEEENS5_IJNS4_10UnderscoreESW_SW_EEEEENS4_13SM90_TMA_LOADENS4_14ComposedLayoutINS4_7SwizzleILi2ELi4ELi3EEENS4_18smem_ptr_flag_bitsILi8EEENSQ_INS5_IJSB_SH_EEENS5_IJSH_SC_EEEEEEEvNS4_8identityENS4_23SM90_TMA_LOAD_MULTICASTES18_vS19_EENS_8epilogue10collective6detail29Sm90TmaWarpSpecializedAdapterINS1D_15DefaultEpilogueIaSJ_SJ_NS1C_6thread17LinearCombinationIaLi1EiiLNS1H_9ScaleType4KindE0ELNS_15FloatRoundStyleE2EaEENS1_15EpilogueDefaultEEEEEvvEEEEvNT_6ParamsE --------------------------
	.section	.nv.constant0._ZN7cutlass13device_kernelINS_4gemm6kernel13GemmUniversalIN4cute5tupleIJiiiiEEENS1_10collective13CollectiveMmaINS1_34MainloopSm90TmaGmmaWarpSpecializedILi11ENS5_IJNS4_1CILi8EEENSA_ILi1EEESC_EEENS1_35KernelTmaWarpSpecializedCooperativeEEENS5_IJNSA_ILi256EEENSA_ILi64EEESH_EEEaNS5_IJlSC_lEEEaSJ_NS4_8TiledMMAINS4_8MMA_AtomIJNS4_4SM904GMMA26MMA_64x64x32_S32S8S8_SS_TNEEEENS4_6LayoutINS5_IJNSA_ILi2EEESC_SC_EEENS5_IJSC_NSA_ILi0EEEST_EEEEENS5_IJNS4_10UnderscoreESW_SW_EEEEENS4_13SM90_TMA_LOADENS4_14ComposedLayoutINS4_7SwizzleILi2ELi4ELi3EEENS4_18smem_ptr_flag_bitsILi8EEENSQ_INS5_IJSB_SH_EEENS5_IJSH_SC_EEEEEEEvNS4_8identityENS4_23SM90_TMA_LOAD_MULTICASTES18_vS19_EENS_8epilogue10collective6detail29Sm90TmaWarpSpecializedAdapterINS1D_15DefaultEpilogueIaSJ_SJ_NS1C_6thread17LinearCombinationIaLi1EiiLNS1H_9ScaleType4KindE0ELNS_15FloatRoundStyleE2EaEENS1_15EpilogueDefaultEEEEEvvEEEEvNT_6ParamsE,"a",@progbits
	.sectionflags	@""
	.align	4
.nv.constant0._ZN7cutlass13device_kernelINS_4gemm6kernel13GemmUniversalIN4cute5tupleIJiiiiEEENS1_10collective13CollectiveMmaINS1_34MainloopSm90TmaGmmaWarpSpecializedILi11ENS5_IJNS4_1CILi8EEENSA_ILi1EEESC_EEENS1_35KernelTmaWarpSpecializedCooperativeEEENS5_IJNSA_ILi256EEENSA_ILi64EEESH_EEEaNS5_IJlSC_lEEEaSJ_NS4_8TiledMMAINS4_8MMA_AtomIJNS4_4SM904GMMA26MMA_64x64x32_S32S8S8_SS_TNEEEENS4_6LayoutINS5_IJNSA_ILi2EEESC_SC_EEENS5_IJSC_NSA_ILi0EEEST_EEEEENS5_IJNS4_10UnderscoreESW_SW_EEEEENS4_13SM90_TMA_LOADENS4_14ComposedLayoutINS4_7SwizzleILi2ELi4ELi3EEENS4_18smem_ptr_flag_bitsILi8EEENSQ_INS5_IJSB_SH_EEENS5_IJSH_SC_EEEEEEEvNS4_8identityENS4_23SM90_TMA_LOAD_MULTICASTES18_vS19_EENS_8epilogue10collective6detail29Sm90TmaWarpSpecializedAdapterINS1D_15DefaultEpilogueIaSJ_SJ_NS1C_6thread17LinearCombinationIaLi1EiiLNS1H_9ScaleType4KindE0ELNS_15FloatRoundStyleE2EaEENS1_15EpilogueDefaultEEEEEvvEEEEvNT_6ParamsE:
	.zero		1664


//--------------------- SYMBOLS --------------------------

	.type		.nv.reservedSmem.offset0,@object
	.size		.nv.reservedSmem.offset0,0x4
	.type		__assertfail,@function
